//
// Generated by NVIDIA NVVM Compiler
//
// Compiler Build ID: CL-36424714
// Cuda compilation tools, release 13.0, V13.0.88
// Based on NVVM 20.0.0
//

.version 9.0
.target sm_100
.address_size 64

	// .globl	my_kernel_kernel0
// _ZZ17my_kernel_kernel0E18PaddedInput_shared has been demoted
// _ZZ17my_kernel_kernel0E18placeholder_shared has been demoted

.visible .entry my_kernel_kernel0(
	.param .u64 .ptr .align 1 my_kernel_kernel0_param_0,
	.param .u64 .ptr .align 1 my_kernel_kernel0_param_1,
	.param .u64 .ptr .align 1 my_kernel_kernel0_param_2,
	.param .u64 .ptr .align 1 my_kernel_kernel0_param_3
)
{
	.local .align 16 .b8 	__local_depot0[1024];
	.reg .b64 	%SP;
	.reg .b64 	%SPL;
	.reg .pred 	%p<7>;
	.reg .b32 	%r<38>;
	.reg .b32 	%f<522>;
	.reg .b64 	%rd<29>;
	// demoted variable
	.shared .align 4 .b8 _ZZ17my_kernel_kernel0E18PaddedInput_shared[512];
	// demoted variable
	.shared .align 4 .b8 _ZZ17my_kernel_kernel0E18placeholder_shared[1024];
	mov.u64 	%SPL, __local_depot0;
	add.u64 	%rd1, %SPL, 0;
	mov.f32 	%f13, 0f00000000;
	st.local.v4.f32 	[%rd1], {%f13, %f13, %f13, %f13};
	st.local.v4.f32 	[%rd1+128], {%f13, %f13, %f13, %f13};
	st.local.v4.f32 	[%rd1+256], {%f13, %f13, %f13, %f13};
	st.local.v4.f32 	[%rd1+384], {%f13, %f13, %f13, %f13};
	st.local.v4.f32 	[%rd1+512], {%f13, %f13, %f13, %f13};
	st.local.v4.f32 	[%rd1+640], {%f13, %f13, %f13, %f13};
	st.local.v4.f32 	[%rd1+768], {%f13, %f13, %f13, %f13};
	st.local.v4.f32 	[%rd1+896], {%f13, %f13, %f13, %f13};
	st.local.v4.f32 	[%rd1+32], {%f13, %f13, %f13, %f13};
	st.local.v4.f32 	[%rd1+160], {%f13, %f13, %f13, %f13};
	st.local.v4.f32 	[%rd1+288], {%f13, %f13, %f13, %f13};
	st.local.v4.f32 	[%rd1+416], {%f13, %f13, %f13, %f13};
	st.local.v4.f32 	[%rd1+544], {%f13, %f13, %f13, %f13};
	st.local.v4.f32 	[%rd1+672], {%f13, %f13, %f13, %f13};
	st.local.v4.f32 	[%rd1+800], {%f13, %f13, %f13, %f13};
	st.local.v4.f32 	[%rd1+928], {%f13, %f13, %f13, %f13};
	st.local.v4.f32 	[%rd1+64], {%f13, %f13, %f13, %f13};
	st.local.v4.f32 	[%rd1+192], {%f13, %f13, %f13, %f13};
	st.local.v4.f32 	[%rd1+320], {%f13, %f13, %f13, %f13};
	st.local.v4.f32 	[%rd1+448], {%f13, %f13, %f13, %f13};
	st.local.v4.f32 	[%rd1+576], {%f13, %f13, %f13, %f13};
	st.local.v4.f32 	[%rd1+704], {%f13, %f13, %f13, %f13};
	st.local.v4.f32 	[%rd1+832], {%f13, %f13, %f13, %f13};
	st.local.v4.f32 	[%rd1+960], {%f13, %f13, %f13, %f13};
	st.local.v4.f32 	[%rd1+96], {%f13, %f13, %f13, %f13};
	st.local.v4.f32 	[%rd1+224], {%f13, %f13, %f13, %f13};
	st.local.v4.f32 	[%rd1+352], {%f13, %f13, %f13, %f13};
	st.local.v4.f32 	[%rd1+480], {%f13, %f13, %f13, %f13};
	st.local.v4.f32 	[%rd1+608], {%f13, %f13, %f13, %f13};
	st.local.v4.f32 	[%rd1+736], {%f13, %f13, %f13, %f13};
	st.local.v4.f32 	[%rd1+864], {%f13, %f13, %f13, %f13};
	st.local.v4.f32 	[%rd1+992], {%f13, %f13, %f13, %f13};
	st.local.v4.f32 	[%rd1+16], {%f13, %f13, %f13, %f13};
	st.local.v4.f32 	[%rd1+144], {%f13, %f13, %f13, %f13};
	st.local.v4.f32 	[%rd1+272], {%f13, %f13, %f13, %f13};
	st.local.v4.f32 	[%rd1+400], {%f13, %f13, %f13, %f13};
	st.local.v4.f32 	[%rd1+528], {%f13, %f13, %f13, %f13};
	st.local.v4.f32 	[%rd1+656], {%f13, %f13, %f13, %f13};
	st.local.v4.f32 	[%rd1+784], {%f13, %f13, %f13, %f13};
	st.local.v4.f32 	[%rd1+912], {%f13, %f13, %f13, %f13};
	st.local.v4.f32 	[%rd1+48], {%f13, %f13, %f13, %f13};
	st.local.v4.f32 	[%rd1+176], {%f13, %f13, %f13, %f13};
	st.local.v4.f32 	[%rd1+304], {%f13, %f13, %f13, %f13};
	st.local.v4.f32 	[%rd1+432], {%f13, %f13, %f13, %f13};
	st.local.v4.f32 	[%rd1+560], {%f13, %f13, %f13, %f13};
	st.local.v4.f32 	[%rd1+688], {%f13, %f13, %f13, %f13};
	st.local.v4.f32 	[%rd1+816], {%f13, %f13, %f13, %f13};
	st.local.v4.f32 	[%rd1+944], {%f13, %f13, %f13, %f13};
	st.local.v4.f32 	[%rd1+80], {%f13, %f13, %f13, %f13};
	st.local.v4.f32 	[%rd1+208], {%f13, %f13, %f13, %f13};
	st.local.v4.f32 	[%rd1+336], {%f13, %f13, %f13, %f13};
	st.local.v4.f32 	[%rd1+464], {%f13, %f13, %f13, %f13};
	st.local.v4.f32 	[%rd1+592], {%f13, %f13, %f13, %f13};
	st.local.v4.f32 	[%rd1+720], {%f13, %f13, %f13, %f13};
	st.local.v4.f32 	[%rd1+848], {%f13, %f13, %f13, %f13};
	st.local.v4.f32 	[%rd1+976], {%f13, %f13, %f13, %f13};
	st.local.v4.f32 	[%rd1+112], {%f13, %f13, %f13, %f13};
	st.local.v4.f32 	[%rd1+240], {%f13, %f13, %f13, %f13};
	st.local.v4.f32 	[%rd1+368], {%f13, %f13, %f13, %f13};
	st.local.v4.f32 	[%rd1+496], {%f13, %f13, %f13, %f13};
	st.local.v4.f32 	[%rd1+624], {%f13, %f13, %f13, %f13};
	st.local.v4.f32 	[%rd1+752], {%f13, %f13, %f13, %f13};
	st.local.v4.f32 	[%rd1+880], {%f13, %f13, %f13, %f13};
	st.local.v4.f32 	[%rd1+1008], {%f13, %f13, %f13, %f13};
	mov.b32 	%r35, 0;
	add.s64 	%rd2, %rd1, 512;
	mov.u32 	%r10, %tid.x;
	and.b32  	%r11, %r10, 1;
	mov.u32 	%r12, %ctaid.x;
	mul.lo.s32 	%r13, %r12, 11776;
	or.b32  	%r14, %r11, %r13;
	shr.u32 	%r15, %r10, 1;
	mad.lo.s32 	%r16, %r15, 736, %r14;
	shl.b32 	%r18, %r10, 2;
	mov.u32 	%r19, _ZZ17my_kernel_kernel0E18PaddedInput_shared;
	add.s32 	%r20, %r19, %r18;
	mov.u32 	%r23, _ZZ17my_kernel_kernel0E18placeholder_shared;
	add.s32 	%r24, %r23, %r18;
$L__BB0_1:
	ld.param.u64 	%rd25, [my_kernel_kernel0_param_1];
	ld.param.u64 	%rd24, [my_kernel_kernel0_param_0];
	bar.sync 	0;
	shl.b32 	%r9, %r35, 1;
	add.s32 	%r17, %r16, %r9;
	cvta.to.global.u64 	%rd11, %rd24;
	mul.wide.u32 	%rd12, %r17, 4;
	add.s64 	%rd13, %rd11, %rd12;
	ld.global.nc.f32 	%f14, [%rd13];
	st.shared.f32 	[%r20], %f14;
	ld.global.nc.f32 	%f15, [%rd13+188416];
	st.shared.f32 	[%r20+128], %f15;
	ld.global.nc.f32 	%f16, [%rd13+376832];
	st.shared.f32 	[%r20+256], %f16;
	ld.global.nc.f32 	%f17, [%rd13+565248];
	st.shared.f32 	[%r20+384], %f17;
	shl.b32 	%r21, %r35, 8;
	add.s32 	%r22, %r21, %r10;
	cvta.to.global.u64 	%rd14, %rd25;
	mul.wide.u32 	%rd15, %r22, 4;
	add.s64 	%rd16, %rd14, %rd15;
	ld.global.nc.f32 	%f18, [%rd16];
	st.shared.f32 	[%r24], %f18;
	ld.global.nc.f32 	%f19, [%rd16+128];
	st.shared.f32 	[%r24+128], %f19;
	ld.global.nc.f32 	%f20, [%rd16+256];
	st.shared.f32 	[%r24+256], %f20;
	ld.global.nc.f32 	%f21, [%rd16+384];
	st.shared.f32 	[%r24+384], %f21;
	ld.global.nc.f32 	%f22, [%rd16+512];
	st.shared.f32 	[%r24+512], %f22;
	ld.global.nc.f32 	%f23, [%rd16+640];
	st.shared.f32 	[%r24+640], %f23;
	ld.global.nc.f32 	%f24, [%rd16+768];
	st.shared.f32 	[%r24+768], %f24;
	ld.global.nc.f32 	%f25, [%rd16+896];
	st.shared.f32 	[%r24+896], %f25;
	bar.sync 	0;
	ld.shared.f32 	%f1, [%r24+128];
	ld.shared.f32 	%f2, [%r24];
	ld.shared.f32 	%f3, [%r24+384];
	ld.shared.f32 	%f4, [%r24+256];
	ld.shared.f32 	%f5, [%r24+640];
	ld.shared.f32 	%f6, [%r24+512];
	ld.shared.f32 	%f7, [%r24+896];
	ld.shared.f32 	%f8, [%r24+768];
	mov.b32 	%r36, 256;
	mov.u64 	%rd28, %rd2;
$L__BB0_2:
	ld.local.f32 	%f26, [%rd28+-512];
	mov.u32 	%r25, _ZZ17my_kernel_kernel0E18PaddedInput_shared;
	add.s32 	%r26, %r25, %r36;
	ld.shared.f32 	%f27, [%r26+-256];
	fma.rn.f32 	%f28, %f27, %f2, %f26;
	ld.local.f32 	%f29, [%rd28+-384];
	fma.rn.f32 	%f30, %f27, %f1, %f29;
	ld.local.f32 	%f31, [%rd28+-256];
	fma.rn.f32 	%f32, %f27, %f4, %f31;
	ld.local.f32 	%f33, [%rd28+-128];
	fma.rn.f32 	%f34, %f27, %f3, %f33;
	ld.local.f32 	%f35, [%rd28];
	ld.shared.f32 	%f36, [%r26];
	fma.rn.f32 	%f37, %f36, %f2, %f35;
	ld.local.f32 	%f38, [%rd28+128];
	fma.rn.f32 	%f39, %f36, %f1, %f38;
	ld.local.f32 	%f40, [%rd28+256];
	fma.rn.f32 	%f41, %f36, %f4, %f40;
	ld.local.f32 	%f42, [%rd28+384];
	fma.rn.f32 	%f43, %f36, %f3, %f42;
	ld.local.f32 	%f44, [%rd28+-480];
	ld.shared.f32 	%f45, [%r26+-192];
	fma.rn.f32 	%f46, %f45, %f2, %f44;
	ld.local.f32 	%f47, [%rd28+-352];
	fma.rn.f32 	%f48, %f45, %f1, %f47;
	ld.local.f32 	%f49, [%rd28+-224];
	fma.rn.f32 	%f50, %f45, %f4, %f49;
	ld.local.f32 	%f51, [%rd28+-96];
	fma.rn.f32 	%f52, %f45, %f3, %f51;
	ld.local.f32 	%f53, [%rd28+32];
	ld.shared.f32 	%f54, [%r26+64];
	fma.rn.f32 	%f55, %f54, %f2, %f53;
	ld.local.f32 	%f56, [%rd28+160];
	fma.rn.f32 	%f57, %f54, %f1, %f56;
	ld.local.f32 	%f58, [%rd28+288];
	fma.rn.f32 	%f59, %f54, %f4, %f58;
	ld.local.f32 	%f60, [%rd28+416];
	fma.rn.f32 	%f61, %f54, %f3, %f60;
	ld.local.f32 	%f62, [%rd28+-448];
	ld.shared.f32 	%f63, [%r26+-128];
	fma.rn.f32 	%f64, %f63, %f2, %f62;
	ld.local.f32 	%f65, [%rd28+-320];
	fma.rn.f32 	%f66, %f63, %f1, %f65;
	ld.local.f32 	%f67, [%rd28+-192];
	fma.rn.f32 	%f68, %f63, %f4, %f67;
	ld.local.f32 	%f69, [%rd28+-64];
	fma.rn.f32 	%f70, %f63, %f3, %f69;
	ld.local.f32 	%f71, [%rd28+64];
	ld.shared.f32 	%f72, [%r26+128];
	fma.rn.f32 	%f73, %f72, %f2, %f71;
	ld.local.f32 	%f74, [%rd28+192];
	fma.rn.f32 	%f75, %f72, %f1, %f74;
	ld.local.f32 	%f76, [%rd28+320];
	fma.rn.f32 	%f77, %f72, %f4, %f76;
	ld.local.f32 	%f78, [%rd28+448];
	fma.rn.f32 	%f79, %f72, %f3, %f78;
	ld.local.f32 	%f80, [%rd28+-416];
	ld.shared.f32 	%f81, [%r26+-64];
	fma.rn.f32 	%f82, %f81, %f2, %f80;
	ld.local.f32 	%f83, [%rd28+-288];
	fma.rn.f32 	%f84, %f81, %f1, %f83;
	ld.local.f32 	%f85, [%rd28+-160];
	fma.rn.f32 	%f86, %f81, %f4, %f85;
	ld.local.f32 	%f87, [%rd28+-32];
	fma.rn.f32 	%f88, %f81, %f3, %f87;
	ld.local.f32 	%f89, [%rd28+96];
	ld.shared.f32 	%f90, [%r26+192];
	fma.rn.f32 	%f91, %f90, %f2, %f89;
	ld.local.f32 	%f92, [%rd28+224];
	fma.rn.f32 	%f93, %f90, %f1, %f92;
	ld.local.f32 	%f94, [%rd28+352];
	fma.rn.f32 	%f95, %f90, %f4, %f94;
	ld.local.f32 	%f96, [%rd28+480];
	fma.rn.f32 	%f97, %f90, %f3, %f96;
	ld.shared.f32 	%f98, [%r26+-252];
	fma.rn.f32 	%f99, %f98, %f6, %f28;
	st.local.f32 	[%rd28+-512], %f99;
	fma.rn.f32 	%f100, %f98, %f5, %f30;
	st.local.f32 	[%rd28+-384], %f100;
	fma.rn.f32 	%f101, %f98, %f8, %f32;
	st.local.f32 	[%rd28+-256], %f101;
	fma.rn.f32 	%f102, %f98, %f7, %f34;
	st.local.f32 	[%rd28+-128], %f102;
	ld.shared.f32 	%f103, [%r26+4];
	fma.rn.f32 	%f104, %f103, %f6, %f37;
	st.local.f32 	[%rd28], %f104;
	fma.rn.f32 	%f105, %f103, %f5, %f39;
	st.local.f32 	[%rd28+128], %f105;
	fma.rn.f32 	%f106, %f103, %f8, %f41;
	st.local.f32 	[%rd28+256], %f106;
	fma.rn.f32 	%f107, %f103, %f7, %f43;
	st.local.f32 	[%rd28+384], %f107;
	ld.shared.f32 	%f108, [%r26+-188];
	fma.rn.f32 	%f109, %f108, %f6, %f46;
	st.local.f32 	[%rd28+-480], %f109;
	fma.rn.f32 	%f110, %f108, %f5, %f48;
	st.local.f32 	[%rd28+-352], %f110;
	fma.rn.f32 	%f111, %f108, %f8, %f50;
	st.local.f32 	[%rd28+-224], %f111;
	fma.rn.f32 	%f112, %f108, %f7, %f52;
	st.local.f32 	[%rd28+-96], %f112;
	ld.shared.f32 	%f113, [%r26+68];
	fma.rn.f32 	%f114, %f113, %f6, %f55;
	st.local.f32 	[%rd28+32], %f114;
	fma.rn.f32 	%f115, %f113, %f5, %f57;
	st.local.f32 	[%rd28+160], %f115;
	fma.rn.f32 	%f116, %f113, %f8, %f59;
	st.local.f32 	[%rd28+288], %f116;
	fma.rn.f32 	%f117, %f113, %f7, %f61;
	st.local.f32 	[%rd28+416], %f117;
	ld.shared.f32 	%f118, [%r26+-124];
	fma.rn.f32 	%f119, %f118, %f6, %f64;
	st.local.f32 	[%rd28+-448], %f119;
	fma.rn.f32 	%f120, %f118, %f5, %f66;
	st.local.f32 	[%rd28+-320], %f120;
	fma.rn.f32 	%f121, %f118, %f8, %f68;
	st.local.f32 	[%rd28+-192], %f121;
	fma.rn.f32 	%f122, %f118, %f7, %f70;
	st.local.f32 	[%rd28+-64], %f122;
	ld.shared.f32 	%f123, [%r26+132];
	fma.rn.f32 	%f124, %f123, %f6, %f73;
	st.local.f32 	[%rd28+64], %f124;
	fma.rn.f32 	%f125, %f123, %f5, %f75;
	st.local.f32 	[%rd28+192], %f125;
	fma.rn.f32 	%f126, %f123, %f8, %f77;
	st.local.f32 	[%rd28+320], %f126;
	fma.rn.f32 	%f127, %f123, %f7, %f79;
	st.local.f32 	[%rd28+448], %f127;
	ld.shared.f32 	%f128, [%r26+-60];
	fma.rn.f32 	%f129, %f128, %f6, %f82;
	st.local.f32 	[%rd28+-416], %f129;
	fma.rn.f32 	%f130, %f128, %f5, %f84;
	st.local.f32 	[%rd28+-288], %f130;
	fma.rn.f32 	%f131, %f128, %f8, %f86;
	st.local.f32 	[%rd28+-160], %f131;
	fma.rn.f32 	%f132, %f128, %f7, %f88;
	st.local.f32 	[%rd28+-32], %f132;
	ld.shared.f32 	%f133, [%r26+196];
	fma.rn.f32 	%f134, %f133, %f6, %f91;
	st.local.f32 	[%rd28+96], %f134;
	fma.rn.f32 	%f135, %f133, %f5, %f93;
	st.local.f32 	[%rd28+224], %f135;
	fma.rn.f32 	%f136, %f133, %f8, %f95;
	st.local.f32 	[%rd28+352], %f136;
	fma.rn.f32 	%f137, %f133, %f7, %f97;
	st.local.f32 	[%rd28+480], %f137;
	add.s32 	%r36, %r36, 8;
	add.s64 	%rd28, %rd28, 4;
	setp.ne.s32 	%p2, %r36, 320;
	@%p2 bra 	$L__BB0_2;
	add.s32 	%r35, %r35, 1;
	setp.ne.s32 	%p3, %r35, 368;
	@%p3 bra 	$L__BB0_1;
	ld.param.u64 	%rd27, [my_kernel_kernel0_param_3];
	ld.param.u64 	%rd26, [my_kernel_kernel0_param_2];
	mov.u32 	%r28, %tid.x;
	cvta.to.global.u64 	%rd17, %rd27;
	mul.wide.u32 	%rd18, %r28, 4;
	add.s64 	%rd19, %rd17, %rd18;
	ld.global.nc.f32 	%f9, [%rd19];
	mov.u32 	%r29, %ctaid.x;
	shl.b32 	%r30, %r29, 11;
	or.b32  	%r5, %r30, %r28;
	ld.global.nc.f32 	%f10, [%rd19+128];
	ld.global.nc.f32 	%f11, [%rd19+256];
	ld.global.nc.f32 	%f12, [%rd19+384];
	cvta.to.global.u64 	%rd5, %rd26;
	mov.b32 	%r37, 0;
	mov.pred 	%p6, -1;
$L__BB0_5:
	mov.pred 	%p1, %p6;
	shl.b32 	%r32, %r37, 4;
	shl.b32 	%r33, %r37, 13;
	add.s32 	%r34, %r5, %r33;
	mul.wide.u32 	%rd20, %r32, 4;
	add.s64 	%rd21, %rd1, %rd20;
	ld.local.v4.f32 	{%f138, %f139, %f140, %f141}, [%rd21];
	add.f32 	%f142, %f138, %f9;
	max.f32 	%f143, %f142, 0f00000000;
	mul.wide.u32 	%rd22, %r34, 4;
	add.s64 	%rd23, %rd5, %rd22;
	st.global.f32 	[%rd23], %f143;
	ld.local.v4.f32 	{%f144, %f145, %f146, %f147}, [%rd21+128];
	add.f32 	%f148, %f144, %f10;
	max.f32 	%f149, %f148, 0f00000000;
	st.global.f32 	[%rd23+128], %f149;
	ld.local.v4.f32 	{%f150, %f151, %f152, %f153}, [%rd21+256];
	add.f32 	%f154, %f150, %f11;
	max.f32 	%f155, %f154, 0f00000000;
	st.global.f32 	[%rd23+256], %f155;
	ld.local.v4.f32 	{%f156, %f157, %f158, %f159}, [%rd21+384];
	add.f32 	%f160, %f156, %f12;
	max.f32 	%f161, %f160, 0f00000000;
	st.global.f32 	[%rd23+384], %f161;
	ld.local.v4.f32 	{%f162, %f163, %f164, %f165}, [%rd21+512];
	add.f32 	%f166, %f162, %f9;
	max.f32 	%f167, %f166, 0f00000000;
	st.global.f32 	[%rd23+65536], %f167;
	ld.local.v4.f32 	{%f168, %f169, %f170, %f171}, [%rd21+640];
	add.f32 	%f172, %f168, %f10;
	max.f32 	%f173, %f172, 0f00000000;
	st.global.f32 	[%rd23+65664], %f173;
	ld.local.v4.f32 	{%f174, %f175, %f176, %f177}, [%rd21+768];
	add.f32 	%f178, %f174, %f11;
	max.f32 	%f179, %f178, 0f00000000;
	st.global.f32 	[%rd23+65792], %f179;
	ld.local.v4.f32 	{%f180, %f181, %f182, %f183}, [%rd21+896];
	add.f32 	%f184, %f180, %f12;
	max.f32 	%f185, %f184, 0f00000000;
	st.global.f32 	[%rd23+65920], %f185;
	add.f32 	%f186, %f139, %f9;
	max.f32 	%f187, %f186, 0f00000000;
	st.global.f32 	[%rd23+512], %f187;
	add.f32 	%f188, %f145, %f10;
	max.f32 	%f189, %f188, 0f00000000;
	st.global.f32 	[%rd23+640], %f189;
	add.f32 	%f190, %f151, %f11;
	max.f32 	%f191, %f190, 0f00000000;
	st.global.f32 	[%rd23+768], %f191;
	add.f32 	%f192, %f157, %f12;
	max.f32 	%f193, %f192, 0f00000000;
	st.global.f32 	[%rd23+896], %f193;
	add.f32 	%f194, %f163, %f9;
	max.f32 	%f195, %f194, 0f00000000;
	st.global.f32 	[%rd23+66048], %f195;
	add.f32 	%f196, %f169, %f10;
	max.f32 	%f197, %f196, 0f00000000;
	st.global.f32 	[%rd23+66176], %f197;
	add.f32 	%f198, %f175, %f11;
	max.f32 	%f199, %f198, 0f00000000;
	st.global.f32 	[%rd23+66304], %f199;
	add.f32 	%f200, %f181, %f12;
	max.f32 	%f201, %f200, 0f00000000;
	st.global.f32 	[%rd23+66432], %f201;
	add.f32 	%f202, %f140, %f9;
	max.f32 	%f203, %f202, 0f00000000;
	st.global.f32 	[%rd23+1024], %f203;
	add.f32 	%f204, %f146, %f10;
	max.f32 	%f205, %f204, 0f00000000;
	st.global.f32 	[%rd23+1152], %f205;
	add.f32 	%f206, %f152, %f11;
	max.f32 	%f207, %f206, 0f00000000;
	st.global.f32 	[%rd23+1280], %f207;
	add.f32 	%f208, %f158, %f12;
	max.f32 	%f209, %f208, 0f00000000;
	st.global.f32 	[%rd23+1408], %f209;
	add.f32 	%f210, %f164, %f9;
	max.f32 	%f211, %f210, 0f00000000;
	st.global.f32 	[%rd23+66560], %f211;
	add.f32 	%f212, %f170, %f10;
	max.f32 	%f213, %f212, 0f00000000;
	st.global.f32 	[%rd23+66688], %f213;
	add.f32 	%f214, %f176, %f11;
	max.f32 	%f215, %f214, 0f00000000;
	st.global.f32 	[%rd23+66816], %f215;
	add.f32 	%f216, %f182, %f12;
	max.f32 	%f217, %f216, 0f00000000;
	st.global.f32 	[%rd23+66944], %f217;
	add.f32 	%f218, %f141, %f9;
	max.f32 	%f219, %f218, 0f00000000;
	st.global.f32 	[%rd23+1536], %f219;
	add.f32 	%f220, %f147, %f10;
	max.f32 	%f221, %f220, 0f00000000;
	st.global.f32 	[%rd23+1664], %f221;
	add.f32 	%f222, %f153, %f11;
	max.f32 	%f223, %f222, 0f00000000;
	st.global.f32 	[%rd23+1792], %f223;
	add.f32 	%f224, %f159, %f12;
	max.f32 	%f225, %f224, 0f00000000;
	st.global.f32 	[%rd23+1920], %f225;
	add.f32 	%f226, %f165, %f9;
	max.f32 	%f227, %f226, 0f00000000;
	st.global.f32 	[%rd23+67072], %f227;
	add.f32 	%f228, %f171, %f10;
	max.f32 	%f229, %f228, 0f00000000;
	st.global.f32 	[%rd23+67200], %f229;
	add.f32 	%f230, %f177, %f11;
	max.f32 	%f231, %f230, 0f00000000;
	st.global.f32 	[%rd23+67328], %f231;
	add.f32 	%f232, %f183, %f12;
	max.f32 	%f233, %f232, 0f00000000;
	st.global.f32 	[%rd23+67456], %f233;
	ld.local.v4.f32 	{%f234, %f235, %f236, %f237}, [%rd21+16];
	add.f32 	%f238, %f234, %f9;
	max.f32 	%f239, %f238, 0f00000000;
	st.global.f32 	[%rd23+2048], %f239;
	ld.local.v4.f32 	{%f240, %f241, %f242, %f243}, [%rd21+144];
	add.f32 	%f244, %f240, %f10;
	max.f32 	%f245, %f244, 0f00000000;
	st.global.f32 	[%rd23+2176], %f245;
	ld.local.v4.f32 	{%f246, %f247, %f248, %f249}, [%rd21+272];
	add.f32 	%f250, %f246, %f11;
	max.f32 	%f251, %f250, 0f00000000;
	st.global.f32 	[%rd23+2304], %f251;
	ld.local.v4.f32 	{%f252, %f253, %f254, %f255}, [%rd21+400];
	add.f32 	%f256, %f252, %f12;
	max.f32 	%f257, %f256, 0f00000000;
	st.global.f32 	[%rd23+2432], %f257;
	ld.local.v4.f32 	{%f258, %f259, %f260, %f261}, [%rd21+528];
	add.f32 	%f262, %f258, %f9;
	max.f32 	%f263, %f262, 0f00000000;
	st.global.f32 	[%rd23+67584], %f263;
	ld.local.v4.f32 	{%f264, %f265, %f266, %f267}, [%rd21+656];
	add.f32 	%f268, %f264, %f10;
	max.f32 	%f269, %f268, 0f00000000;
	st.global.f32 	[%rd23+67712], %f269;
	ld.local.v4.f32 	{%f270, %f271, %f272, %f273}, [%rd21+784];
	add.f32 	%f274, %f270, %f11;
	max.f32 	%f275, %f274, 0f00000000;
	st.global.f32 	[%rd23+67840], %f275;
	ld.local.v4.f32 	{%f276, %f277, %f278, %f279}, [%rd21+912];
	add.f32 	%f280, %f276, %f12;
	max.f32 	%f281, %f280, 0f00000000;
	st.global.f32 	[%rd23+67968], %f281;
	add.f32 	%f282, %f235, %f9;
	max.f32 	%f283, %f282, 0f00000000;
	st.global.f32 	[%rd23+2560], %f283;
	add.f32 	%f284, %f241, %f10;
	max.f32 	%f285, %f284, 0f00000000;
	st.global.f32 	[%rd23+2688], %f285;
	add.f32 	%f286, %f247, %f11;
	max.f32 	%f287, %f286, 0f00000000;
	st.global.f32 	[%rd23+2816], %f287;
	add.f32 	%f288, %f253, %f12;
	max.f32 	%f289, %f288, 0f00000000;
	st.global.f32 	[%rd23+2944], %f289;
	add.f32 	%f290, %f259, %f9;
	max.f32 	%f291, %f290, 0f00000000;
	st.global.f32 	[%rd23+68096], %f291;
	add.f32 	%f292, %f265, %f10;
	max.f32 	%f293, %f292, 0f00000000;
	st.global.f32 	[%rd23+68224], %f293;
	add.f32 	%f294, %f271, %f11;
	max.f32 	%f295, %f294, 0f00000000;
	st.global.f32 	[%rd23+68352], %f295;
	add.f32 	%f296, %f277, %f12;
	max.f32 	%f297, %f296, 0f00000000;
	st.global.f32 	[%rd23+68480], %f297;
	add.f32 	%f298, %f236, %f9;
	max.f32 	%f299, %f298, 0f00000000;
	st.global.f32 	[%rd23+3072], %f299;
	add.f32 	%f300, %f242, %f10;
	max.f32 	%f301, %f300, 0f00000000;
	st.global.f32 	[%rd23+3200], %f301;
	add.f32 	%f302, %f248, %f11;
	max.f32 	%f303, %f302, 0f00000000;
	st.global.f32 	[%rd23+3328], %f303;
	add.f32 	%f304, %f254, %f12;
	max.f32 	%f305, %f304, 0f00000000;
	st.global.f32 	[%rd23+3456], %f305;
	add.f32 	%f306, %f260, %f9;
	max.f32 	%f307, %f306, 0f00000000;
	st.global.f32 	[%rd23+68608], %f307;
	add.f32 	%f308, %f266, %f10;
	max.f32 	%f309, %f308, 0f00000000;
	st.global.f32 	[%rd23+68736], %f309;
	add.f32 	%f310, %f272, %f11;
	max.f32 	%f311, %f310, 0f00000000;
	st.global.f32 	[%rd23+68864], %f311;
	add.f32 	%f312, %f278, %f12;
	max.f32 	%f313, %f312, 0f00000000;
	st.global.f32 	[%rd23+68992], %f313;
	add.f32 	%f314, %f237, %f9;
	max.f32 	%f315, %f314, 0f00000000;
	st.global.f32 	[%rd23+3584], %f315;
	add.f32 	%f316, %f243, %f10;
	max.f32 	%f317, %f316, 0f00000000;
	st.global.f32 	[%rd23+3712], %f317;
	add.f32 	%f318, %f249, %f11;
	max.f32 	%f319, %f318, 0f00000000;
	st.global.f32 	[%rd23+3840], %f319;
	add.f32 	%f320, %f255, %f12;
	max.f32 	%f321, %f320, 0f00000000;
	st.global.f32 	[%rd23+3968], %f321;
	add.f32 	%f322, %f261, %f9;
	max.f32 	%f323, %f322, 0f00000000;
	st.global.f32 	[%rd23+69120], %f323;
	add.f32 	%f324, %f267, %f10;
	max.f32 	%f325, %f324, 0f00000000;
	st.global.f32 	[%rd23+69248], %f325;
	add.f32 	%f326, %f273, %f11;
	max.f32 	%f327, %f326, 0f00000000;
	st.global.f32 	[%rd23+69376], %f327;
	add.f32 	%f328, %f279, %f12;
	max.f32 	%f329, %f328, 0f00000000;
	st.global.f32 	[%rd23+69504], %f329;
	ld.local.v4.f32 	{%f330, %f331, %f332, %f333}, [%rd21+32];
	add.f32 	%f334, %f330, %f9;
	max.f32 	%f335, %f334, 0f00000000;
	st.global.f32 	[%rd23+4096], %f335;
	ld.local.v4.f32 	{%f336, %f337, %f338, %f339}, [%rd21+160];
	add.f32 	%f340, %f336, %f10;
	max.f32 	%f341, %f340, 0f00000000;
	st.global.f32 	[%rd23+4224], %f341;
	ld.local.v4.f32 	{%f342, %f343, %f344, %f345}, [%rd21+288];
	add.f32 	%f346, %f342, %f11;
	max.f32 	%f347, %f346, 0f00000000;
	st.global.f32 	[%rd23+4352], %f347;
	ld.local.v4.f32 	{%f348, %f349, %f350, %f351}, [%rd21+416];
	add.f32 	%f352, %f348, %f12;
	max.f32 	%f353, %f352, 0f00000000;
	st.global.f32 	[%rd23+4480], %f353;
	ld.local.v4.f32 	{%f354, %f355, %f356, %f357}, [%rd21+544];
	add.f32 	%f358, %f354, %f9;
	max.f32 	%f359, %f358, 0f00000000;
	st.global.f32 	[%rd23+69632], %f359;
	ld.local.v4.f32 	{%f360, %f361, %f362, %f363}, [%rd21+672];
	add.f32 	%f364, %f360, %f10;
	max.f32 	%f365, %f364, 0f00000000;
	st.global.f32 	[%rd23+69760], %f365;
	ld.local.v4.f32 	{%f366, %f367, %f368, %f369}, [%rd21+800];
	add.f32 	%f370, %f366, %f11;
	max.f32 	%f371, %f370, 0f00000000;
	st.global.f32 	[%rd23+69888], %f371;
	ld.local.v4.f32 	{%f372, %f373, %f374, %f375}, [%rd21+928];
	add.f32 	%f376, %f372, %f12;
	max.f32 	%f377, %f376, 0f00000000;
	st.global.f32 	[%rd23+70016], %f377;
	add.f32 	%f378, %f331, %f9;
	max.f32 	%f379, %f378, 0f00000000;
	st.global.f32 	[%rd23+4608], %f379;
	add.f32 	%f380, %f337, %f10;
	max.f32 	%f381, %f380, 0f00000000;
	st.global.f32 	[%rd23+4736], %f381;
	add.f32 	%f382, %f343, %f11;
	max.f32 	%f383, %f382, 0f00000000;
	st.global.f32 	[%rd23+4864], %f383;
	add.f32 	%f384, %f349, %f12;
	max.f32 	%f385, %f384, 0f00000000;
	st.global.f32 	[%rd23+4992], %f385;
	add.f32 	%f386, %f355, %f9;
	max.f32 	%f387, %f386, 0f00000000;
	st.global.f32 	[%rd23+70144], %f387;
	add.f32 	%f388, %f361, %f10;
	max.f32 	%f389, %f388, 0f00000000;
	st.global.f32 	[%rd23+70272], %f389;
	add.f32 	%f390, %f367, %f11;
	max.f32 	%f391, %f390, 0f00000000;
	st.global.f32 	[%rd23+70400], %f391;
	add.f32 	%f392, %f373, %f12;
	max.f32 	%f393, %f392, 0f00000000;
	st.global.f32 	[%rd23+70528], %f393;
	add.f32 	%f394, %f332, %f9;
	max.f32 	%f395, %f394, 0f00000000;
	st.global.f32 	[%rd23+5120], %f395;
	add.f32 	%f396, %f338, %f10;
	max.f32 	%f397, %f396, 0f00000000;
	st.global.f32 	[%rd23+5248], %f397;
	add.f32 	%f398, %f344, %f11;
	max.f32 	%f399, %f398, 0f00000000;
	st.global.f32 	[%rd23+5376], %f399;
	add.f32 	%f400, %f350, %f12;
	max.f32 	%f401, %f400, 0f00000000;
	st.global.f32 	[%rd23+5504], %f401;
	add.f32 	%f402, %f356, %f9;
	max.f32 	%f403, %f402, 0f00000000;
	st.global.f32 	[%rd23+70656], %f403;
	add.f32 	%f404, %f362, %f10;
	max.f32 	%f405, %f404, 0f00000000;
	st.global.f32 	[%rd23+70784], %f405;
	add.f32 	%f406, %f368, %f11;
	max.f32 	%f407, %f406, 0f00000000;
	st.global.f32 	[%rd23+70912], %f407;
	add.f32 	%f408, %f374, %f12;
	max.f32 	%f409, %f408, 0f00000000;
	st.global.f32 	[%rd23+71040], %f409;
	add.f32 	%f410, %f333, %f9;
	max.f32 	%f411, %f410, 0f00000000;
	st.global.f32 	[%rd23+5632], %f411;
	add.f32 	%f412, %f339, %f10;
	max.f32 	%f413, %f412, 0f00000000;
	st.global.f32 	[%rd23+5760], %f413;
	add.f32 	%f414, %f345, %f11;
	max.f32 	%f415, %f414, 0f00000000;
	st.global.f32 	[%rd23+5888], %f415;
	add.f32 	%f416, %f351, %f12;
	max.f32 	%f417, %f416, 0f00000000;
	st.global.f32 	[%rd23+6016], %f417;
	add.f32 	%f418, %f357, %f9;
	max.f32 	%f419, %f418, 0f00000000;
	st.global.f32 	[%rd23+71168], %f419;
	add.f32 	%f420, %f363, %f10;
	max.f32 	%f421, %f420, 0f00000000;
	st.global.f32 	[%rd23+71296], %f421;
	add.f32 	%f422, %f369, %f11;
	max.f32 	%f423, %f422, 0f00000000;
	st.global.f32 	[%rd23+71424], %f423;
	add.f32 	%f424, %f375, %f12;
	max.f32 	%f425, %f424, 0f00000000;
	st.global.f32 	[%rd23+71552], %f425;
	ld.local.v4.f32 	{%f426, %f427, %f428, %f429}, [%rd21+48];
	add.f32 	%f430, %f426, %f9;
	max.f32 	%f431, %f430, 0f00000000;
	st.global.f32 	[%rd23+6144], %f431;
	ld.local.v4.f32 	{%f432, %f433, %f434, %f435}, [%rd21+176];
	add.f32 	%f436, %f432, %f10;
	max.f32 	%f437, %f436, 0f00000000;
	st.global.f32 	[%rd23+6272], %f437;
	ld.local.v4.f32 	{%f438, %f439, %f440, %f441}, [%rd21+304];
	add.f32 	%f442, %f438, %f11;
	max.f32 	%f443, %f442, 0f00000000;
	st.global.f32 	[%rd23+6400], %f443;
	ld.local.v4.f32 	{%f444, %f445, %f446, %f447}, [%rd21+432];
	add.f32 	%f448, %f444, %f12;
	max.f32 	%f449, %f448, 0f00000000;
	st.global.f32 	[%rd23+6528], %f449;
	ld.local.v4.f32 	{%f450, %f451, %f452, %f453}, [%rd21+560];
	add.f32 	%f454, %f450, %f9;
	max.f32 	%f455, %f454, 0f00000000;
	st.global.f32 	[%rd23+71680], %f455;
	ld.local.v4.f32 	{%f456, %f457, %f458, %f459}, [%rd21+688];
	add.f32 	%f460, %f456, %f10;
	max.f32 	%f461, %f460, 0f00000000;
	st.global.f32 	[%rd23+71808], %f461;
	ld.local.v4.f32 	{%f462, %f463, %f464, %f465}, [%rd21+816];
	add.f32 	%f466, %f462, %f11;
	max.f32 	%f467, %f466, 0f00000000;
	st.global.f32 	[%rd23+71936], %f467;
	ld.local.v4.f32 	{%f468, %f469, %f470, %f471}, [%rd21+944];
	add.f32 	%f472, %f468, %f12;
	max.f32 	%f473, %f472, 0f00000000;
	st.global.f32 	[%rd23+72064], %f473;
	add.f32 	%f474, %f427, %f9;
	max.f32 	%f475, %f474, 0f00000000;
	st.global.f32 	[%rd23+6656], %f475;
	add.f32 	%f476, %f433, %f10;
	max.f32 	%f477, %f476, 0f00000000;
	st.global.f32 	[%rd23+6784], %f477;
	add.f32 	%f478, %f439, %f11;
	max.f32 	%f479, %f478, 0f00000000;
	st.global.f32 	[%rd23+6912], %f479;
	add.f32 	%f480, %f445, %f12;
	max.f32 	%f481, %f480, 0f00000000;
	st.global.f32 	[%rd23+7040], %f481;
	add.f32 	%f482, %f451, %f9;
	max.f32 	%f483, %f482, 0f00000000;
	st.global.f32 	[%rd23+72192], %f483;
	add.f32 	%f484, %f457, %f10;
	max.f32 	%f485, %f484, 0f00000000;
	st.global.f32 	[%rd23+72320], %f485;
	add.f32 	%f486, %f463, %f11;
	max.f32 	%f487, %f486, 0f00000000;
	st.global.f32 	[%rd23+72448], %f487;
	add.f32 	%f488, %f469, %f12;
	max.f32 	%f489, %f488, 0f00000000;
	st.global.f32 	[%rd23+72576], %f489;
	add.f32 	%f490, %f428, %f9;
	max.f32 	%f491, %f490, 0f00000000;
	st.global.f32 	[%rd23+7168], %f491;
	add.f32 	%f492, %f434, %f10;
	max.f32 	%f493, %f492, 0f00000000;
	st.global.f32 	[%rd23+7296], %f493;
	add.f32 	%f494, %f440, %f11;
	max.f32 	%f495, %f494, 0f00000000;
	st.global.f32 	[%rd23+7424], %f495;
	add.f32 	%f496, %f446, %f12;
	max.f32 	%f497, %f496, 0f00000000;
	st.global.f32 	[%rd23+7552], %f497;
	add.f32 	%f498, %f452, %f9;
	max.f32 	%f499, %f498, 0f00000000;
	st.global.f32 	[%rd23+72704], %f499;
	add.f32 	%f500, %f458, %f10;
	max.f32 	%f501, %f500, 0f00000000;
	st.global.f32 	[%rd23+72832], %f501;
	add.f32 	%f502, %f464, %f11;
	max.f32 	%f503, %f502, 0f00000000;
	st.global.f32 	[%rd23+72960], %f503;
	add.f32 	%f504, %f470, %f12;
	max.f32 	%f505, %f504, 0f00000000;
	st.global.f32 	[%rd23+73088], %f505;
	add.f32 	%f506, %f429, %f9;
	max.f32 	%f507, %f506, 0f00000000;
	st.global.f32 	[%rd23+7680], %f507;
	add.f32 	%f508, %f435, %f10;
	max.f32 	%f509, %f508, 0f00000000;
	st.global.f32 	[%rd23+7808], %f509;
	add.f32 	%f510, %f441, %f11;
	max.f32 	%f511, %f510, 0f00000000;
	st.global.f32 	[%rd23+7936], %f511;
	add.f32 	%f512, %f447, %f12;
	max.f32 	%f513, %f512, 0f00000000;
	st.global.f32 	[%rd23+8064], %f513;
	add.f32 	%f514, %f453, %f9;
	max.f32 	%f515, %f514, 0f00000000;
	st.global.f32 	[%rd23+73216], %f515;
	add.f32 	%f516, %f459, %f10;
	max.f32 	%f517, %f516, 0f00000000;
	st.global.f32 	[%rd23+73344], %f517;
	add.f32 	%f518, %f465, %f11;
	max.f32 	%f519, %f518, 0f00000000;
	st.global.f32 	[%rd23+73472], %f519;
	add.f32 	%f520, %f471, %f12;
	max.f32 	%f521, %f520, 0f00000000;
	st.global.f32 	[%rd23+73600], %f521;
	mov.b32 	%r37, 1;
	mov.pred 	%p6, 0;
	@%p1 bra 	$L__BB0_5;
	ret;

}


// ===== COMPILED SASS (sm_100) =====

	.target	sm_100

	.elftype	@"ET_EXEC"


//--------------------- .note.nv.tkinfo           --------------------------
	.section	.note.nv.tkinfo,"",@"SHT_NOTE"
	.sectionflags	@"SHF_NOTE_NV_TKINFO"
	.tkinfo
        /*0018*/ 	.word	0x00000002
        /*0030*/ 	.string	""
        /*0030*/ 	.string	"ptxas"
        /*0030*/ 	.string	"Cuda compilation tools, release 13.0, V13.0.88"
        /*0030*/ 	.string	"Build cuda_13.0.r13.0/compiler.36424714_0"
        /*0030*/ 	.string	"-arch sm_100 -m 64 "



//--------------------- .note.nv.cuinfo           --------------------------
	.section	.note.nv.cuinfo,"",@"SHT_NOTE"
	.sectionflags	@"SHF_NOTE_NV_CUINFO"
        /*0018*/ 	.short	0x0002
        /*001a*/ 	.short	0x0064
        /*001c*/ 	.short	0x0082
	.zero		2


//--------------------- .nv.info                  --------------------------
	.section	.nv.info,"",@"SHT_CUDA_INFO"
	.align	4


	//----- nvinfo : EIATTR_REGCOUNT
	.align		4
        /*0000*/ 	.byte	0x04, 0x2f
        /*0002*/ 	.short	(.L_1 - .L_0)
	.align		4
.L_0:
        /*0004*/ 	.word	index@(my_kernel_kernel0)
        /*0008*/ 	.word	0x00000020


	//----- nvinfo : EIATTR_FRAME_SIZE
	.align		4
.L_1:
        /*000c*/ 	.byte	0x04, 0x11
        /*000e*/ 	.short	(.L_3 - .L_2)
	.align		4
.L_2:
        /*0010*/ 	.word	index@(my_kernel_kernel0)
        /*0014*/ 	.word	0x00000400


	//----- nvinfo : EIATTR_MIN_STACK_SIZE
	.align		4
.L_3:
        /*0018*/ 	.byte	0x04, 0x12
        /*001a*/ 	.short	(.L_5 - .L_4)
	.align		4
.L_4:
        /*001c*/ 	.word	index@(my_kernel_kernel0)
        /*0020*/ 	.word	0x00000400
.L_5:


//--------------------- .nv.compat                --------------------------
	.section	.nv.compat,"",@"SHT_CUDA_COMPAT_INFO"
	.align	4
        /*0000*/ 	.byte	0x02, 0x09, 0x00, 0x00, 0x02, 0x02, 0x01, 0x00, 0x02, 0x05, 0x05, 0x00, 0x03, 0x07, 0x01, 0x01
        /*0010*/ 	.byte	0x02, 0x03, 0x00, 0x00, 0x02, 0x06, 0x01, 0x00, 0x04, 0x0b, 0x08, 0x00, 0x09, 0x00, 0x00, 0x00
        /*0020*/ 	.byte	0x00, 0x00, 0x00, 0x00


//--------------------- .nv.info.my_kernel_kernel0 --------------------------
	.section	.nv.info.my_kernel_kernel0,"",@"SHT_CUDA_INFO"
	.sectionflags	@""
	.align	4


	//----- nvinfo : EIATTR_CUDA_API_VERSION
	.align		4
        /*0000*/ 	.byte	0x04, 0x37
        /*0002*/ 	.short	(.L_7 - .L_6)
.L_6:
        /*0004*/ 	.word	0x00000082


	//----- nvinfo : EIATTR_KPARAM_INFO
	.align		4
.L_7:
        /*0008*/ 	.byte	0x04, 0x17
        /*000a*/ 	.short	(.L_9 - .L_8)
.L_8:
        /*000c*/ 	.word	0x00000000
        /*0010*/ 	.short	0x0003
        /*0012*/ 	.short	0x0018
        /*0014*/ 	.byte	0x00, 0xf5, 0x21, 0x00


	//----- nvinfo : EIATTR_KPARAM_INFO
	.align		4
.L_9:
        /*0018*/ 	.byte	0x04, 0x17
        /*001a*/ 	.short	(.L_11 - .L_10)
.L_10:
        /*001c*/ 	.word	0x00000000
        /*0020*/ 	.short	0x0002
        /*0022*/ 	.short	0x0010
        /*0024*/ 	.byte	0x00, 0xf5, 0x21, 0x00


	//----- nvinfo : EIATTR_KPARAM_INFO
	.align		4
.L_11:
        /*0028*/ 	.byte	0x04, 0x17
        /*002a*/ 	.short	(.L_13 - .L_12)
.L_12:
        /*002c*/ 	.word	0x00000000
        /*0030*/ 	.short	0x0001
        /*0032*/ 	.short	0x0008
        /*0034*/ 	.byte	0x00, 0xf5, 0x21, 0x00


	//----- nvinfo : EIATTR_KPARAM_INFO
	.align		4
.L_13:
        /*0038*/ 	.byte	0x04, 0x17
        /*003a*/ 	.short	(.L_15 - .L_14)
.L_14:
        /*003c*/ 	.word	0x00000000
        /*0040*/ 	.short	0x0000
        /*0042*/ 	.short	0x0000
        /*0044*/ 	.byte	0x00, 0xf5, 0x21, 0x00


	//----- nvinfo : EIATTR_SPARSE_MMA_MASK
	.align		4
.L_15:
        /*0048*/ 	.byte	0x03, 0x50
        /*004a*/ 	.short	0x0000


	//----- nvinfo : EIATTR_MAXREG_COUNT
	.align		4
        /*004c*/ 	.byte	0x03, 0x1b
        /*004e*/ 	.short	0x00ff


	//----- nvinfo : EIATTR_NUM_BARRIERS
	.align		4
        /*0050*/ 	.byte	0x02, 0x4c
        /*0052*/ 	.byte	0x01
	.zero		1


	//----- nvinfo : EIATTR_MERCURY_ISA_VERSION
	.align		4
        /*0054*/ 	.byte	0x03, 0x5f
        /*0056*/ 	.short	0x0101


	//----- nvinfo : EIATTR_VRC_CTA_INIT_COUNT
	.align		4
        /*0058*/ 	.byte	0x02, 0x4a
	.zero		1
	.zero		1


	//----- nvinfo : EIATTR_EXIT_INSTR_OFFSETS
	.align		4
        /*005c*/ 	.byte	0x04, 0x1c
        /*005e*/ 	.short	(.L_17 - .L_16)


	//   ....[0]....
.L_16:
        /*0060*/ 	.word	0x00002c30


	//----- nvinfo : EIATTR_CBANK_PARAM_SIZE
	.align		4
.L_17:
        /*0064*/ 	.byte	0x03, 0x19
        /*0066*/ 	.short	0x0020


	//----- nvinfo : EIATTR_PARAM_CBANK
	.align		4
        /*0068*/ 	.byte	0x04, 0x0a
        /*006a*/ 	.short	(.L_19 - .L_18)
	.align		4
.L_18:
        /*006c*/ 	.word	index@(.nv.constant0.my_kernel_kernel0)
        /*0070*/ 	.short	0x0380
        /*0072*/ 	.short	0x0020


	//----- nvinfo : EIATTR_SW_WAR
	.align		4
.L_19:
        /*0074*/ 	.byte	0x04, 0x36
        /*0076*/ 	.short	(.L_21 - .L_20)
.L_20:
        /*0078*/ 	.word	0x00000008
.L_21:


//--------------------- .nv.callgraph             --------------------------
	.section	.nv.callgraph,"",@"SHT_CUDA_CALLGRAPH"
	.align	4
	.sectionentsize	8
	.align		4
        /*0000*/ 	.word	0x00000000
	.align		4
        /*0004*/ 	.word	0xffffffff
	.align		4
        /*0008*/ 	.word	0x00000000
	.align		4
        /*000c*/ 	.word	0xfffffffe
	.align		4
        /*0010*/ 	.word	0x00000000
	.align		4
        /*0014*/ 	.word	0xfffffffd
	.align		4
        /*0018*/ 	.word	0x00000000
	.align		4
        /*001c*/ 	.word	0xfffffffc


//--------------------- .text.my_kernel_kernel0   --------------------------
	.section	.text.my_kernel_kernel0,"ax",@progbits
	.align	128
        .global         my_kernel_kernel0
        .type           my_kernel_kernel0,@function
        .size           my_kernel_kernel0,(.L_x_4 - my_kernel_kernel0)
        .other          my_kernel_kernel0,@"STO_CUDA_ENTRY STV_DEFAULT"
my_kernel_kernel0:
.text.my_kernel_kernel0:
[----:B------:R-:W0:Y:S01]  /*0000*/  LDC R1, c[0x0][0x37c] ;  /* 0x0000df00ff017b82 */ /* 0x000e220000000800 */
[----:B------:R-:W1:Y:S07]  /*0010*/  S2R R0, SR_TID.X ;  /* 0x0000000000007919 */ /* 0x000e6e0000002100 */
[----:B------:R-:W2:Y:S01]  /*0020*/  S2UR UR6, SR_CgaCtaId ;  /* 0x00000000000679c3 */ /* 0x000ea20000008800 */
[----:B0-----:R-:W-:Y:S01]  /*0030*/  IADD3 R1, PT, PT, R1, -0x400, RZ ;  /* 0xfffffc0001017810 */ /* 0x001fe20007ffe0ff */
[----:B------:R-:W-:Y:S01]  /*0040*/  UMOV UR4, 0x400 ;  /* 0x0000040000047882 */ /* 0x000fe20000000000 */
[----:B------:R-:W0:Y:S01]  /*0050*/  S2R R5, SR_CTAID.X ;  /* 0x0000000000057919 */ /* 0x000e220000002500 */
[----:B------:R-:W-:Y:S01]  /*0060*/  UIADD3 UR5, UPT, UPT, UR4, 0x200, URZ ;  /* 0x0000020004057890 */ /* 0x000fe2000fffe0ff */
[----:B------:R-:W-:Y:S01]  /*0070*/  HFMA2 R17, -RZ, RZ, 0, 0 ;  /* 0x00000000ff117431 */ /* 0x000fe200000001ff */
[----:B------:R-:W3:Y:S01]  /*0080*/  LDCU.64 UR8, c[0x0][0x358] ;  /* 0x00006b00ff0877ac */ /* 0x000ee20008000a00 */
[----:B------:R4:W-:Y:S04]  /*0090*/  STL.128 [R1], RZ ;  /* 0x000000ff01007387 */ /* 0x0009e80000100c00 */
[----:B------:R4:W-:Y:S04]  /*00a0*/  STL.128 [R1+0x80], RZ ;  /* 0x000080ff01007387 */ /* 0x0009e80000100c00 */
[----:B------:R4:W-:Y:S04]  /*00b0*/  STL.128 [R1+0x100], RZ ;  /* 0x000100ff01007387 */ /* 0x0009e80000100c00 */
[----:B------:R4:W-:Y:S04]  /*00c0*/  STL.128 [R1+0x180], RZ ;  /* 0x000180ff01007387 */ /* 0x0009e80000100c00 */
[----:B------:R4:W-:Y:S01]  /*00d0*/  STL.128 [R1+0x200], RZ ;  /* 0x000200ff01007387 */ /* 0x0009e20000100c00 */
[----:B--2---:R-:W-:-:S02]  /*00e0*/  ULEA UR4, UR6, UR4, 0x18 ;  /* 0x0000000406047291 */ /* 0x004fc4000f8ec0ff */
[----:B------:R-:W-:Y:S01]  /*00f0*/  ULEA UR5, UR6, UR5, 0x18 ;  /* 0x0000000506057291 */ /* 0x000fe2000f8ec0ff */
[----:B------:R4:W-:Y:S04]  /*0100*/  STL.128 [R1+0x280], RZ ;  /* 0x000280ff01007387 */ /* 0x0009e80000100c00 */
[----:B------:R4:W-:Y:S01]  /*0110*/  STL.128 [R1+0x300], RZ ;  /* 0x000300ff01007387 */ /* 0x0009e20000100c00 */
[C---:B-1----:R-:W-:Y:S02]  /*0120*/  LOP3.LUT R2, R0.reuse, 0x1, RZ, 0xc0, !PT ;  /* 0x0000000100027812 */ /* 0x042fe400078ec0ff */
[----:B------:R-:W-:Y:S01]  /*0130*/  SHF.R.U32.HI R3, RZ, 0x1, R0 ;  /* 0x00000001ff037819 */ /* 0x000fe20000011600 */
[----:B------:R4:W-:Y:S01]  /*0140*/  STL.128 [R1+0x380], RZ ;  /* 0x000380ff01007387 */ /* 0x0009e20000100c00 */
[C---:B------:R-:W-:Y:S01]  /*0150*/  LEA R19, R0.reuse, UR4, 0x2 ;  /* 0x0000000400137c11 */ /* 0x040fe2000f8e10ff */
[----:B0-----:R-:W-:Y:S01]  /*0160*/  IMAD R2, R5, 0x2e00, R2 ;  /* 0x00002e0005027824 */ /* 0x001fe200078e0202 */
[----:B------:R-:W-:Y:S01]  /*0170*/  LEA R18, R0, UR5, 0x2 ;  /* 0x0000000500127c11 */ /* 0x000fe2000f8e10ff */
[----:B------:R4:W-:Y:S02]  /*0180*/  STL.128 [R1+0x20], RZ ;  /* 0x000020ff01007387 */ /* 0x0009e40000100c00 */
[----:B------:R-:W-:Y:S01]  /*0190*/  IMAD R20, R3, 0x2e0, R2 ;  /* 0x000002e003147824 */ /* 0x000fe200078e0202 */
[----:B------:R-:W-:Y:S01]  /*01a0*/  IADD3 R2, PT, PT, R1, 0x200, RZ ;  /* 0x0000020001027810 */ /* 0x000fe20007ffe0ff */
[----:B------:R4:W-:Y:S04]  /*01b0*/  STL.128 [R1+0xa0], RZ ;  /* 0x0000a0ff01007387 */ /* 0x0009e80000100c00 */
        /* <DEDUP_REMOVED lines=53> */
[----:B---3--:R4:W-:Y:S02]  /*0510*/  STL.128 [R1+0x3f0], RZ ;  /* 0x0003f0ff01007387 */ /* 0x0089e40000100c00 */
.L_x_1:
[----:B------:R-:W0:Y:S01]  /*0520*/  LDC.64 R6, c[0x0][0x380] ;  /* 0x0000e000ff067b82 */ /* 0x000e220000000a00 */
[C---:B------:R-:W-:Y:S02]  /*0530*/  LEA R3, R17.reuse, R20, 0x1 ;  /* 0x0000001411037211 */ /* 0x040fe400078e08ff */
[----:B------:R-:W-:-:S05]  /*0540*/  LEA R9, R17, R0, 0x8 ;  /* 0x0000000011097211 */ /* 0x000fca00078e40ff */
[----:B------:R-:W1:Y:S01]  /*0550*/  LDC.64 R4, c[0x0][0x388] ;  /* 0x0000e200ff047b82 */ /* 0x000e620000000a00 */
[----:B0-----:R-:W-:-:S07]  /*0560*/  IMAD.WIDE.U32 R6, R3, 0x4, R6 ;  /* 0x0000000403067825 */ /* 0x001fce00078e0006 */
[----:B------:R-:W-:Y:S01]  /*0570*/  BAR.SYNC.DEFER_BLOCKING 0x0 ;  /* 0x0000000000007b1d */ /* 0x000fe20000010000 */
[----:B-1----:R-:W-:-:S05]  /*0580*/  IMAD.WIDE.U32 R4, R9, 0x4, R4 ;  /* 0x0000000409047825 */ /* 0x002fca00078e0004 */
[----:B------:R-:W2:Y:S04]  /*0590*/  LDG.E.CONSTANT R8, desc[UR8][R6.64] ;  /* 0x0000000806087981 */ /* 0x000ea8000c1e9900 */
[----:B------:R-:W3:Y:S04]  /*05a0*/  LDG.E.CONSTANT R10, desc[UR8][R6.64+0x2e000] ;  /* 0x02e00008060a7981 */ /* 0x000ee8000c1e9900 */
[----:B------:R-:W5:Y:S04]  /*05b0*/  LDG.E.CONSTANT R12, desc[UR8][R6.64+0x5c000] ;  /* 0x05c00008060c7981 */ /* 0x000f68000c1e9900 */
[----:B------:R-:W4:Y:S04]  /*05c0*/  LDG.E.CONSTANT R14, desc[UR8][R6.64+0x8a000] ;  /* 0x08a00008060e7981 */ /* 0x000f28000c1e9900 */
[----:B------:R-:W4:Y:S04]  /*05d0*/  LDG.E.CONSTANT R9, desc[UR8][R4.64] ;  /* 0x0000000804097981 */ /* 0x000f28000c1e9900 */
[----:B------:R-:W4:Y:S04]  /*05e0*/  LDG.E.CONSTANT R11, desc[UR8][R4.64+0x80] ;  /* 0x00008008040b7981 */ /* 0x000f28000c1e9900 */
[----:B------:R-:W4:Y:S04]  /*05f0*/  LDG.E.CONSTANT R13, desc[UR8][R4.64+0x100] ;  /* 0x00010008040d7981 */ /* 0x000f28000c1e9900 */
[----:B------:R-:W4:Y:S04]  /*0600*/  LDG.E.CONSTANT R15, desc[UR8][R4.64+0x180] ;  /* 0x00018008040f7981 */ /* 0x000f28000c1e9900 */
[----:B------:R-:W4:Y:S04]  /*0610*/  LDG.E.CONSTANT R21, desc[UR8][R4.64+0x200] ;  /* 0x0002000804157981 */ /* 0x000f28000c1e9900 */
[----:B------:R-:W4:Y:S04]  /*0620*/  LDG.E.CONSTANT R23, desc[UR8][R4.64+0x280] ;  /* 0x0002800804177981 */ /* 0x000f28000c1e9900 */
[----:B------:R-:W4:Y:S04]  /*0630*/  LDG.E.CONSTANT R25, desc[UR8][R4.64+0x300] ;  /* 0x0003000804197981 */ /* 0x000f28000c1e9900 */
[----:B------:R-:W4:Y:S01]  /*0640*/  LDG.E.CONSTANT R27, desc[UR8][R4.64+0x380] ;  /* 0x00038008041b7981 */ /* 0x000f22000c1e9900 */
[----:B------:R-:W-:-:S02]  /*0650*/  IADD3 R17, PT, PT, R17, 0x1, RZ ;  /* 0x0000000111117810 */ /* 0x000fc40007ffe0ff */
[----:B------:R-:W-:Y:S02]  /*0660*/  MOV R16, R2 ;  /* 0x0000000200107202 */ /* 0x000fe40000000f00 */
[----:B------:R-:W-:Y:S01]  /*0670*/  ISETP.NE.AND P1, PT, R17, 0x170, PT ;  /* 0x000001701100780c */ /* 0x000fe20003f25270 */
[----:B--2---:R-:W-:Y:S04]  /*0680*/  STS [R19], R8 ;  /* 0x0000000813007388 */ /* 0x004fe80000000800 */
[----:B---3--:R-:W-:Y:S04]  /*0690*/  STS [R19+0x80], R10 ;  /* 0x0000800a13007388 */ /* 0x008fe80000000800 */
[----:B-----5:R-:W-:Y:S04]  /*06a0*/  STS [R19+0x100], R12 ;  /* 0x0001000c13007388 */ /* 0x020fe80000000800 */
[----:B----4-:R-:W-:Y:S04]  /*06b0*/  STS [R19+0x180], R14 ;  /* 0x0001800e13007388 */ /* 0x010fe80000000800 */
[----:B------:R-:W-:Y:S04]  /*06c0*/  STS [R18], R9 ;  /* 0x0000000912007388 */ /* 0x000fe80000000800 */
[----:B------:R0:W-:Y:S04]  /*06d0*/  STS [R18+0x80], R11 ;  /* 0x0000800b12007388 */ /* 0x0001e80000000800 */
[----:B------:R1:W-:Y:S04]  /*06e0*/  STS [R18+0x100], R13 ;  /* 0x0001000d12007388 */ /* 0x0003e80000000800 */
[----:B------:R1:W-:Y:S01]  /*06f0*/  STS [R18+0x180], R15 ;  /* 0x0001800f12007388 */ /* 0x0003e20000000800 */
[----:B0-----:R-:W-:-:S03]  /*0700*/  MOV R11, 0x100 ;  /* 0x00000100000b7802 */ /* 0x001fc60000000f00 */
[----:B------:R1:W-:Y:S04]  /*0710*/  STS [R18+0x200], R21 ;  /* 0x0002001512007388 */ /* 0x0003e80000000800 */
[----:B------:R1:W-:Y:S04]  /*0720*/  STS [R18+0x280], R23 ;  /* 0x0002801712007388 */ /* 0x0003e80000000800 */
[----:B------:R1:W-:Y:S04]  /*0730*/  STS [R18+0x300], R25 ;  /* 0x0003001912007388 */ /* 0x0003e80000000800 */
[----:B------:R1:W-:Y:S01]  /*0740*/  STS [R18+0x380], R27 ;  /* 0x0003801b12007388 */ /* 0x0003e20000000800 */
[----:B------:R-:W-:Y:S06]  /*0750*/  BAR.SYNC.DEFER_BLOCKING 0x0 ;  /* 0x0000000000007b1d */ /* 0x000fec0000010000 */
[----:B------:R1:W0:Y:S04]  /*0760*/  LDS R3, [R18+0x80] ;  /* 0x0000800012037984 */ /* 0x0002280000000800 */
[----:B------:R1:W2:Y:S04]  /*0770*/  LDS R5, [R18] ;  /* 0x0000000012057984 */ /* 0x0002a80000000800 */
[----:B------:R1:W3:Y:S04]  /*0780*/  LDS R7, [R18+0x180] ;  /* 0x0001800012077984 */ /* 0x0002e80000000800 */
[----:B------:R1:W4:Y:S04]  /*0790*/  LDS R9, [R18+0x100] ;  /* 0x0001000012097984 */ /* 0x0003280000000800 */
[----:B------:R1:W0:Y:S04]  /*07a0*/  LDS R4, [R18+0x280] ;  /* 0x0002800012047984 */ /* 0x0002280000000800 */
[----:B------:R1:W0:Y:S04]  /*07b0*/  LDS R6, [R18+0x200] ;  /* 0x0002000012067984 */ /* 0x0002280000000800 */
[----:B------:R1:W0:Y:S04]  /*07c0*/  LDS R8, [R18+0x380] ;  /* 0x0003800012087984 */ /* 0x0002280000000800 */
[----:B------:R1:W0:Y:S02]  /*07d0*/  LDS R10, [R18+0x300] ;  /* 0x00030000120a7984 */ /* 0x0002240000000800 */
.L_x_0:
[----:B------:R-:W2:Y:S04]  /*07e0*/  LDL R24, [R16+-0x200] ;  /* 0xfffe000010187983 */ /* 0x000ea80000100800 */
[----:B-1----:R-:W0:Y:S04]  /*07f0*/  LDL R23, [R16+-0x180] ;  /* 0xfffe800010177983 */ /* 0x002e280000100800 */
[----:B------:R-:W4:Y:S04]  /*0800*/  LDL R15, [R16+-0x100] ;  /* 0xffff0000100f7983 */ /* 0x000f280000100800 */
[----:B------:R-:W3:Y:S01]  /*0810*/  LDL R14, [R16+-0x80] ;  /* 0xffff8000100e7983 */ /* 0x000ee20000100800 */
[----:B------:R-:W1:Y:S01]  /*0820*/  S2UR UR5, SR_CgaCtaId ;  /* 0x00000000000579c3 */ /* 0x000e620000008800 */
[----:B------:R-:W-:-:S02]  /*0830*/  UMOV UR4, 0x400 ;  /* 0x0000040000047882 */ /* 0x000fc40000000000 */
[----:B------:R-:W5:Y:S04]  /*0840*/  LDL R22, [R16] ;  /* 0x0000000010167983 */ /* 0x000f680000100800 */
[----:B------:R-:W5:Y:S04]  /*0850*/  LDL R28, [R16+0x180] ;  /* 0x00018000101c7983 */ /* 0x000f680000100800 */
[----:B------:R-:W5:Y:S01]  /*0860*/  LDL R26, [R16+0x100] ;  /* 0x00010000101a7983 */ /* 0x000f620000100800 */
[----:B-1----:R-:W-:-:S09]  /*0870*/  ULEA UR4, UR5, UR4, 0x18 ;  /* 0x0000000405047291 */ /* 0x002fd2000f8ec0ff */
[----:B------:R-:W2:Y:S02]  /*0880*/  LDS.64 R12, [R11+UR4+-0x100] ;  /* 0xffff00040b0c7984 */ /* 0x000ea40008000a00 */
[-C--:B--2---:R-:W-:Y:S02]  /*0890*/  FFMA R21, R5, R12.reuse, R24 ;  /* 0x0000000c05157223 */ /* 0x084fe40000000018 */
[----:B------:R-:W2:Y:S01]  /*08a0*/  LDL R24, [R16+0x80] ;  /* 0x0000800010187983 */ /* 0x000ea20000100800 */
[----:B0-----:R-:W-:Y:S01]  /*08b0*/  FFMA R23, R3, R12, R23 ;  /* 0x0000000c03177223 */ /* 0x001fe20000000017 */
[----:B------:R-:W-:-:S03]  /*08c0*/  FFMA R25, R6, R13, R21 ;  /* 0x0000000d06197223 */ /* 0x000fc60000000015 */
[-C--:B------:R-:W-:Y:S01]  /*08d0*/  FFMA R27, R4, R13.reuse, R23 ;  /* 0x0000000d041b7223 */ /* 0x080fe20000000017 */
[-C--:B----4-:R-:W-:Y:S01]  /*08e0*/  FFMA R21, R9, R12.reuse, R15 ;  /* 0x0000000c09157223 */ /* 0x090fe2000000000f */
[----:B---3--:R-:W-:Y:S02]  /*08f0*/  FFMA R23, R7, R12, R14 ;  /* 0x0000000c07177223 */ /* 0x008fe4000000000e */
[----:B------:R-:W5:Y:S01]  /*0900*/  LDS.64 R14, [R11+UR4] ;  /* 0x000000040b0e7984 */ /* 0x000f620008000a00 */
[-C--:B------:R-:W-:Y:S01]  /*0910*/  FFMA R29, R10, R13.reuse, R21 ;  /* 0x0000000d0a1d7223 */ /* 0x080fe20000000015 */
[----:B------:R-:W-:Y:S02]  /*0920*/  FFMA R23, R8, R13, R23 ;  /* 0x0000000d08177223 */ /* 0x000fe40000000017 */
[----:B------:R-:W3:Y:S04]  /*0930*/  LDL R12, [R16+-0x1e0] ;  /* 0xfffe2000100c7983 */ /* 0x000ee80000100800 */
[----:B------:R-:W4:Y:S01]  /*0940*/  LDL R21, [R16+-0x60] ;  /* 0xffffa00010157983 */ /* 0x000f220000100800 */
[----:B-----5:R-:W-:-:S03]  /*0950*/  FFMA R13, R5, R14, R22 ;  /* 0x0000000e050d7223 */ /* 0x020fc60000000016 */
[----:B------:R-:W5:Y:S01]  /*0960*/  LDL R22, [R16+-0x160] ;  /* 0xfffea00010167983 */ /* 0x000f620000100800 */
[----:B------:R-:W-:-:S05]  /*0970*/  FFMA R13, R6, R15, R13 ;  /* 0x0000000f060d7223 */ /* 0x000fca000000000d */
[----:B------:R0:W-:Y:S04]  /*0980*/  STL [R16], R13 ;  /* 0x0000000d10007387 */ /* 0x0001e80000100800 */
[----:B0-----:R-:W4:Y:S04]  /*0990*/  LDL R13, [R16+-0xe0] ;  /* 0xffff2000100d7983 */ /* 0x001f280000100800 */
[----:B------:R0:W-:Y:S04]  /*09a0*/  STL [R16+-0x180], R27 ;  /* 0xfffe801b10007387 */ /* 0x0001e80000100800 */
[----:B------:R1:W-:Y:S01]  /*09b0*/  STL [R16+-0x200], R25 ;  /* 0xfffe001910007387 */ /* 0x0003e20000100800 */
[----:B0-----:R-:W-:-:S03]  /*09c0*/  FFMA R27, R7, R14, R28 ;  /* 0x0000000e071b7223 */ /* 0x001fc6000000001c */
[----:B------:R-:W4:Y:S01]  /*09d0*/  LDL R28, [R16+0x20] ;  /* 0x00002000101c7983 */ /* 0x000f220000100800 */
[----:B-1----:R-:W-:-:S03]  /*09e0*/  FFMA R25, R9, R14, R26 ;  /* 0x0000000e09197223 */ /* 0x002fc6000000001a */
[----:B------:R2:W-:Y:S01]  /*09f0*/  STL [R16+-0x80], R23 ;  /* 0xffff801710007387 */ /* 0x0005e20000100800 */
[-C--:B------:R-:W-:Y:S01]  /*0a00*/  FFMA R27, R8, R15.reuse, R27 ;  /* 0x0000000f081b7223 */ /* 0x080fe2000000001b */
[----:B------:R-:W-:Y:S02]  /*0a10*/  FFMA R25, R10, R15, R25 ;  /* 0x0000000f0a197223 */ /* 0x000fe40000000019 */
[----:B------:R0:W-:Y:S04]  /*0a20*/  STL [R16+-0x100], R29 ;  /* 0xffff001d10007387 */ /* 0x0001e80000100800 */
[----:B------:R-:W-:Y:S04]  /*0a30*/  STL [R16+0x100], R25 ;  /* 0x0001001910007387 */ /* 0x000fe80000100800 */
[----:B------:R-:W4:Y:S01]  /*0a40*/  LDL R26, [R16+0x120] ;  /* 0x00012000101a7983 */ /* 0x000f220000100800 */
[----:B--2---:R-:W-:-:S03]  /*0a50*/  FFMA R23, R3, R14, R24 ;  /* 0x0000000e03177223 */ /* 0x004fc60000000018 */
[----:B------:R-:W2:Y:S01]  /*0a60*/  LDL R24, [R16+0xa0] ;  /* 0x0000a00010187983 */ /* 0x000ea20000100800 */
[----:B0-----:R-:W-:-:S03]  /*0a70*/  FFMA R29, R4, R15, R23 ;  /* 0x0000000f041d7223 */ /* 0x001fc60000000017 */
[----:B------:R-:W5:Y:S02]  /*0a80*/  LDS.64 R14, [R11+UR4+-0xc0] ;  /* 0xffff40040b0e7984 */ /* 0x000f640008000a00 */
[-C--:B-----5:R-:W-:Y:S02]  /*0a90*/  FFMA R25, R3, R14.reuse, R22 ;  /* 0x0000000e03197223 */ /* 0x0a0fe40000000016 */
[----:B------:R-:W5:Y:S01]  /*0aa0*/  LDL R22, [R16+0x1a0] ;  /* 0x0001a00010167983 */ /* 0x000f620000100800 */
[----:B---3--:R-:W-:-:S03]  /*0ab0*/  FFMA R23, R5, R14, R12 ;  /* 0x0000000e05177223 */ /* 0x008fc6000000000c */
[----:B------:R4:W-:Y:S02]  /*0ac0*/  STL [R16+0x180], R27 ;  /* 0x0001801b10007387 */ /* 0x0009e40000100800 */
[-C--:B----4-:R-:W-:Y:S02]  /*0ad0*/  FFMA R27, R9, R14.reuse, R13 ;  /* 0x0000000e091b7223 */ /* 0x090fe4000000000d */
[----:B------:R-:W0:Y:S01]  /*0ae0*/  LDS.64 R12, [R11+UR4+0x40] ;  /* 0x000040040b0c7984 */ /* 0x000e220008000a00 */
[----:B------:R-:W-:Y:S01]  /*0af0*/  FFMA R21, R7, R14, R21 ;  /* 0x0000000e07157223 */ /* 0x000fe20000000015 */
[-C--:B------:R-:W-:Y:S01]  /*0b00*/  FFMA R23, R6, R15.reuse, R23 ;  /* 0x0000000f06177223 */ /* 0x080fe20000000017 */
[-C--:B------:R-:W-:Y:S01]  /*0b10*/  FFMA R27, R10, R15.reuse, R27 ;  /* 0x0000000f0a1b7223 */ /* 0x080fe2000000001b */
[----:B------:R1:W-:Y:S01]  /*0b20*/  STL [R16+0x80], R29 ;  /* 0x0000801d10007387 */ /* 0x0003e20000100800 */
[----:B------:R-:W-:-:S03]  /*0b30*/  FFMA R14, R8, R15, R21 ;  /* 0x0000000f080e7223 */ /* 0x000fc60000000015 */
[----:B------:R-:W3:Y:S01]  /*0b40*/  LDL R21, [R16+-0x1c0] ;  /* 0xfffe400010157983 */ /* 0x000ee20000100800 */
[----:B-1----:R-:W-:-:S03]  /*0b50*/  FFMA R29, R4, R15, R25 ;  /* 0x0000000f041d7223 */ /* 0x002fc60000000019 */
[----:B------:R1:W-:Y:S04]  /*0b60*/  STL [R16+-0x1e0], R23 ;  /* 0xfffe201710007387 */ /* 0x0003e80000100800 */
[----:B-1----:R-:W4:Y:S01]  /*0b70*/  LDL R23, [R16+-0x40] ;  /* 0xffffc00010177983 */ /* 0x002f220000100800 */
[----:B0-----:R-:W-:-:S03]  /*0b80*/  FFMA R15, R5, R12, R28 ;  /* 0x0000000c050f7223 */ /* 0x001fc6000000001c */
[----:B------:R-:W4:Y:S01]  /*0b90*/  LDL R28, [R16+-0xc0] ;  /* 0xffff4000101c7983 */ /* 0x000f220000100800 */
[----:B------:R-:W-:-:S05]  /*0ba0*/  FFMA R25, R6, R13, R15 ;  /* 0x0000000d06197223 */ /* 0x000fca000000000f */
[----:B------:R0:W-:Y:S04]  /*0bb0*/  STL [R16+0x20], R25 ;  /* 0x0000201910007387 */ /* 0x0001e80000100800 */
[----:B0-----:R-:W4:Y:S04]  /*0bc0*/  LDL R25, [R16+-0x140] ;  /* 0xfffec00010197983 */ /* 0x001f280000100800 */
[----:B------:R0:W-:Y:S04]  /*0bd0*/  STL [R16+-0x160], R29 ;  /* 0xfffea01d10007387 */ /* 0x0001e80000100800 */
[----:B------:R-:W-:Y:S01]  /*0be0*/  STL [R16+-0xe0], R27 ;  /* 0xffff201b10007387 */ /* 0x000fe20000100800 */
[----:B0-----:R-:W-:-:S03]  /*0bf0*/  FFMA R29, R9, R12, R26 ;  /* 0x0000000c091d7223 */ /* 0x001fc6000000001a */
[----:B------:R-:W4:Y:S01]  /*0c00*/  LDL R26, [R16+-0x1a0] ;  /* 0xfffe6000101a7983 */ /* 0x000f220000100800 */
[----:B------:R-:W-:Y:S01]  /*0c10*/  FFMA R29, R10, R13, R29 ;  /* 0x0000000d0a1d7223 */ /* 0x000fe2000000001d */
[----:B--2---:R-:W-:-:S04]  /*0c20*/  FFMA R15, R3, R12, R24 ;  /* 0x0000000c030f7223 */ /* 0x004fc80000000018 */
[----:B------:R-:W-:-:S05]  /*0c30*/  FFMA R24, R4, R13, R15 ;  /* 0x0000000d04187223 */ /* 0x000fca000000000f */
[----:B------:R0:W-:Y:S04]  /*0c40*/  STL [R16+0xa0], R24 ;  /* 0x0000a01810007387 */ /* 0x0001e80000100800 */
[----:B0-----:R-:W2:Y:S01]  /*0c50*/  LDL R24, [R16+0x1c0] ;  /* 0x0001c00010187983 */ /* 0x001ea20000100800 */
[----:B-----5:R-:W-:-:S03]  /*0c60*/  FFMA R27, R7, R12, R22 ;  /* 0x0000000c071b7223 */ /* 0x020fc60000000016 */
[----:B------:R-:W5:Y:S01]  /*0c70*/  LDL R12, [R16+0x40] ;  /* 0x00004000100c7983 */ /* 0x000f620000100800 */
[----:B------:R-:W-:-:S03]  /*0c80*/  FFMA R27, R8, R13, R27 ;  /* 0x0000000d081b7223 */ /* 0x000fc6000000001b */
[----:B------:R-:W2:Y:S04]  /*0c90*/  LDL R13, [R16+0xc0] ;  /* 0x0000c000100d7983 */ /* 0x000ea80000100800 */
[----:B------:R-:W2:Y:S04]  /*0ca0*/  LDL R22, [R16+0x140] ;  /* 0x0001400010167983 */ /* 0x000ea80000100800 */
[----:B------:R-:W-:Y:S04]  /*0cb0*/  STL [R16+-0x60], R14 ;  /* 0xffffa00e10007387 */ /* 0x000fe80000100800 */
[----:B------:R-:W3:Y:S04]  /*0cc0*/  LDS.64 R14, [R11+UR4+-0x80] ;  /* 0xffff80040b0e7984 */ /* 0x000ee80008000a00 */
[----:B------:R-:W-:Y:S04]  /*0cd0*/  STL [R16+0x120], R29 ;  /* 0x0001201d10007387 */ /* 0x000fe80000100800 */
[----:B------:R0:W-:Y:S01]  /*0ce0*/  STL [R16+0x1a0], R27 ;  /* 0x0001a01b10007387 */ /* 0x0001e20000100800 */
[----:B---3--:R-:W-:-:S04]  /*0cf0*/  FFMA R21, R5, R14, R21 ;  /* 0x0000000e05157223 */ /* 0x008fc80000000015 */
[----:B------:R-:W-:Y:S01]  /*0d00*/  FFMA R21, R6, R15, R21 ;  /* 0x0000000f06157223 */ /* 0x000fe20000000015 */
[----:B----4-:R-:W-:-:S04]  /*0d10*/  FFMA R23, R7, R14, R23 ;  /* 0x0000000e07177223 */ /* 0x010fc80000000017 */
[----:B------:R1:W-:Y:S01]  /*0d20*/  STL [R16+-0x1c0], R21 ;  /* 0xfffe401510007387 */ /* 0x0003e20000100800 */
[-C--:B0-----:R-:W-:Y:S01]  /*0d30*/  FFMA R27, R8, R15.reuse, R23 ;  /* 0x0000000f081b7223 */ /* 0x081fe20000000017 */
[-C--:B------:R-:W-:Y:S01]  /*0d40*/  FFMA R25, R3, R14.reuse, R25 ;  /* 0x0000000e03197223 */ /* 0x080fe20000000019 */
[----:B-1----:R-:W-:Y:S02]  /*0d50*/  FFMA R21, R9, R14, R28 ;  /* 0x0000000e09157223 */ /* 0x002fe4000000001c */
[----:B------:R-:W3:Y:S01]  /*0d60*/  LDL R28, [R16+-0x120] ;  /* 0xfffee000101c7983 */ /* 0x000ee20000100800 */
[-C--:B------:R-:W-:Y:S01]  /*0d70*/  FFMA R25, R4, R15.reuse, R25 ;  /* 0x0000000f04197223 */ /* 0x080fe20000000019 */
[----:B------:R-:W-:Y:S02]  /*0d80*/  FFMA R29, R10, R15, R21 ;  /* 0x0000000f0a1d7223 */ /* 0x000fe40000000015 */
[----:B------:R-:W5:Y:S04]  /*0d90*/  LDS.64 R14, [R11+UR4+0x80] ;  /* 0x000080040b0e7984 */ /* 0x000f680008000a00 */
[----:B------:R-:W-:Y:S04]  /*0da0*/  STL [R16+-0x140], R25 ;  /* 0xfffec01910007387 */ /* 0x000fe80000100800 */
[----:B------:R-:W-:Y:S04]  /*0db0*/  STL [R16+-0xc0], R29 ;  /* 0xffff401d10007387 */ /* 0x000fe80000100800 */
[----:B------:R-:W-:Y:S01]  /*0dc0*/  STL [R16+-0x40], R27 ;  /* 0xffffc01b10007387 */ /* 0x000fe20000100800 */
[-C--:B-----5:R-:W-:Y:S01]  /*0dd0*/  FFMA R21, R5, R14.reuse, R12 ;  /* 0x0000000e05157223 */ /* 0x0a0fe2000000000c */
[----:B--2---:R-:W-:-:S03]  /*0de0*/  FFMA R13, R3, R14, R13 ;  /* 0x0000000e030d7223 */ /* 0x004fc6000000000d */
[-C--:B------:R-:W-:Y:S01]  /*0df0*/  FFMA R21, R6, R15.reuse, R21 ;  /* 0x0000000f06157223 */ /* 0x080fe20000000015 */
[----:B------:R-:W-:-:S04]  /*0e00*/  FFMA R23, R4, R15, R13 ;  /* 0x0000000f04177223 */ /* 0x000fc8000000000d */
[----:B------:R0:W-:Y:S04]  /*0e10*/  STL [R16+0x40], R21 ;  /* 0x0000401510007387 */ /* 0x0001e80000100800 */
[----:B------:R1:W-:Y:S04]  /*0e20*/  STL [R16+0xc0], R23 ;  /* 0x0000c01710007387 */ /* 0x0003e80000100800 */
[----:B------:R-:W2:Y:S01]  /*0e30*/  LDS.64 R12, [R11+UR4+-0x40] ;  /* 0xffffc0040b0c7984 */ /* 0x000ea20008000a00 */
[----:B0-----:R-:W-:-:S03]  /*0e40*/  FFMA R21, R9, R14, R22 ;  /* 0x0000000e09157223 */ /* 0x001fc60000000016 */
[----:B------:R-:W4:Y:S01]  /*0e50*/  LDL R22, [R16+-0x20] ;  /* 0xffffe00010167983 */ /* 0x000f220000100800 */
[----:B-1----:R-:W-:-:S03]  /*0e60*/  FFMA R23, R7, R14, R24 ;  /* 0x0000000e07177223 */ /* 0x002fc60000000018 */
[----:B------:R-:W5:Y:S01]  /*0e70*/  LDL R14, [R16+-0xa0] ;  /* 0xffff6000100e7983 */ /* 0x000f620000100800 */
[-C--:B------:R-:W-:Y:S01]  /*0e80*/  FFMA R27, R10, R15.reuse, R21 ;  /* 0x0000000f0a1b7223 */ /* 0x080fe20000000015 */
[----:B------:R-:W-:Y:S02]  /*0e90*/  FFMA R29, R8, R15, R23 ;  /* 0x0000000f081d7223 */ /* 0x000fe40000000017 */
[----:B------:R-:W4:Y:S04]  /*0ea0*/  LDL R24, [R16+0x60] ;  /* 0x0000600010187983 */ /* 0x000f280000100800 */
[----:B------:R-:W4:Y:S04]  /*0eb0*/  LDL R23, [R16+0x160] ;  /* 0x0001600010177983 */ /* 0x000f280000100800 */
[----:B------:R-:W4:Y:S01]  /*0ec0*/  LDL R21, [R16+0x1e0] ;  /* 0x0001e00010157983 */ /* 0x000f220000100800 */
[----:B--2---:R-:W-:-:S03]  /*0ed0*/  FFMA R25, R5, R12, R26 ;  /* 0x0000000c05197223 */ /* 0x004fc6000000001a */
[----:B------:R-:W2:Y:S01]  /*0ee0*/  LDL R26, [R16+0xe0] ;  /* 0x0000e000101a7983 */ /* 0x000ea20000100800 */
[----:B------:R-:W-:-:S05]  /*0ef0*/  FFMA R25, R6, R13, R25 ;  /* 0x0000000d06197223 */ /* 0x000fca0000000019 */
[----:B------:R5:W-:Y:S01]  /*0f00*/  STL [R16+-0x1a0], R25 ;  /* 0xfffe601910007387 */ /* 0x000be20000100800 */
[----:B---3--:R-:W-:-:S04]  /*0f10*/  FFMA R15, R3, R12, R28 ;  /* 0x0000000c030f7223 */ /* 0x008fc8000000001c */
[----:B------:R-:W-:Y:S01]  /*0f20*/  FFMA R28, R4, R13, R15 ;  /* 0x0000000d041c7223 */ /* 0x000fe2000000000f */
[----:B------:R4:W-:Y:S04]  /*0f30*/  STL [R16+0x140], R27 ;  /* 0x0001401b10007387 */ /* 0x0009e80000100800 */
[----:B------:R-:W-:Y:S04]  /*0f40*/  STL [R16+0x1c0], R29 ;  /* 0x0001c01d10007387 */ /* 0x000fe80000100800 */
[----:B------:R-:W-:Y:S01]  /*0f50*/  STL [R16+-0x120], R28 ;  /* 0xfffee01c10007387 */ /* 0x000fe20000100800 */
[----:B-----5:R-:W-:-:S03]  /*0f60*/  FFMA R25, R9, R12, R14 ;  /* 0x0000000c09197223 */ /* 0x020fc6000000000e */
[----:B------:R0:W1:Y:S01]  /*0f70*/  LDS.64 R14, [R11+UR4+0xc0] ;  /* 0x0000c0040b0e7984 */ /* 0x0000620008000a00 */
[----:B----4-:R-:W-:Y:S01]  /*0f80*/  FFMA R27, R7, R12, R22 ;  /* 0x0000000c071b7223 */ /* 0x010fe20000000016 */
[----:B0-----:R-:W-:Y:S01]  /*0f90*/  IADD3 R11, PT, PT, R11, 0x8, RZ ;  /* 0x000000080b0b7810 */ /* 0x001fe20007ffe0ff */
[----:B------:R-:W-:-:S03]  /*0fa0*/  FFMA R29, R10, R13, R25 ;  /* 0x0000000d0a1d7223 */ /* 0x000fc60000000019 */
[----:B------:R-:W-:Y:S01]  /*0fb0*/  ISETP.NE.AND P0, PT, R11, 0x140, PT ;  /* 0x000001400b00780c */ /* 0x000fe20003f05270 */
[----:B------:R-:W-:Y:S01]  /*0fc0*/  FFMA R13, R8, R13, R27 ;  /* 0x0000000d080d7223 */ /* 0x000fe2000000001b */
[----:B------:R-:W-:Y:S04]  /*0fd0*/  STL [R16+-0xa0], R29 ;  /* 0xffff601d10007387 */ /* 0x000fe80000100800 */
[----:B------:R-:W-:Y:S01]  /*0fe0*/  STL [R16+-0x20], R13 ;  /* 0xffffe00d10007387 */ /* 0x000fe20000100800 */
[-C--:B-1----:R-:W-:Y:S01]  /*0ff0*/  FFMA R25, R5, R14.reuse, R24 ;  /* 0x0000000e05197223 */ /* 0x082fe20000000018 */
[-C--:B--2---:R-:W-:Y:S01]  /*1000*/  FFMA R27, R3, R14.reuse, R26 ;  /* 0x0000000e031b7223 */ /* 0x084fe2000000001a */
[-C--:B------:R-:W-:Y:S01]  /*1010*/  FFMA R23, R9, R14.reuse, R23 ;  /* 0x0000000e09177223 */ /* 0x080fe20000000017 */
[----:B------:R-:W-:Y:S01]  /*1020*/  FFMA R21, R7, R14, R21 ;  /* 0x0000000e07157223 */ /* 0x000fe20000000015 */
[-C--:B------:R-:W-:Y:S01]  /*1030*/  FFMA R25, R6, R15.reuse, R25 ;  /* 0x0000000f06197223 */ /* 0x080fe20000000019 */
[-C--:B------:R-:W-:Y:S01]  /*1040*/  FFMA R27, R4, R15.reuse, R27 ;  /* 0x0000000f041b7223 */ /* 0x080fe2000000001b */
[-C--:B------:R-:W-:Y:S01]  /*1050*/  FFMA R23, R10, R15.reuse, R23 ;  /* 0x0000000f0a177223 */ /* 0x080fe20000000017 */
[----:B------:R-:W-:-:S02]  /*1060*/  FFMA R21, R8, R15, R21 ;  /* 0x0000000f08157223 */ /* 0x000fc40000000015 */
[----:B------:R-:W-:Y:S04]  /*1070*/  STL [R16+0x60], R25 ;  /* 0x0000601910007387 */ /* 0x000fe80000100800 */
[----:B------:R-:W-:Y:S04]  /*1080*/  STL [R16+0xe0], R27 ;  /* 0x0000e01b10007387 */ /* 0x000fe80000100800 */
[----:B------:R-:W-:Y:S04]  /*1090*/  STL [R16+0x160], R23 ;  /* 0x0001601710007387 */ /* 0x000fe80000100800 */
[----:B------:R0:W-:Y:S02]  /*10a0*/  STL [R16+0x1e0], R21 ;  /* 0x0001e01510007387 */ /* 0x0001e40000100800 */
[----:B0-----:R-:W-:Y:S01]  /*10b0*/  IADD3 R16, PT, PT, R16, 0x4, RZ ;  /* 0x0000000410107810 */ /* 0x001fe20007ffe0ff */
[----:B------:R-:W-:Y:S06]  /*10c0*/  @P0 BRA `(.L_x_0) ;  /* 0xfffffff400c40947 */ /* 0x000fec000383ffff */
[----:B------:R-:W-:Y:S05]  /*10d0*/  @P1 BRA `(.L_x_1) ;  /* 0xfffffff400101947 */ /* 0x000fea000383ffff */
[----:B------:R-:W0:Y:S01]  /*10e0*/  S2R R7, SR_TID.X ;  /* 0x0000000000077919 */ /* 0x000e220000002100 */
[----:B------:R-:W0:Y:S02]  /*10f0*/  LDC.64 R4, c[0x0][0x398] ;  /* 0x0000e600ff047b82 */ /* 0x000e240000000a00 */
[----:B0-----:R-:W-:-:S05]  /*1100*/  IMAD.WIDE.U32 R4, R7, 0x4, R4 ;  /* 0x0000000407047825 */ /* 0x001fca00078e0004 */
[----:B------:R0:W5:Y:S04]  /*1110*/  LDG.E.CONSTANT R25, desc[UR8][R4.64] ;  /* 0x0000000804197981 */ /* 0x000168000c1e9900 */
[----:B------:R0:W5:Y:S04]  /*1120*/  LDG.E.CONSTANT R3, desc[UR8][R4.64+0x80] ;  /* 0x0000800804037981 */ /* 0x000168000c1e9900 */
[----:B------:R0:W5:Y:S04]  /*1130*/  LDG.E.CONSTANT R2, desc[UR8][R4.64+0x100] ;  /* 0x0001000804027981 */ /* 0x000168000c1e9900 */
[----:B------:R0:W5:Y:S01]  /*1140*/  LDG.E.CONSTANT R0, desc[UR8][R4.64+0x180] ;  /* 0x0001800804007981 */ /* 0x000162000c1e9900 */
[----:B------:R-:W1:Y:S01]  /*1150*/  S2UR UR4, SR_CTAID.X ;  /* 0x00000000000479c3 */ /* 0x000e620000002500 */
[----:B------:R-:W-:Y:S01]  /*1160*/  HFMA2 R21, -RZ, RZ, 0, 0 ;  /* 0x00000000ff157431 */ /* 0x000fe200000001ff */
[----:B------:R-:W-:-:S02]  /*1170*/  UPLOP3.LUT UP0, UPT, UPT, UPT, UPT, 0x80, 0x8 ;  /* 0x000000000008789c */ /* 0x000fc40003f0f070 */
[----:B-1----:R-:W-:-:S06]  /*1180*/  USHF.L.U32 UR4, UR4, 0xb, URZ ;  /* 0x0000000b04047899 */ /* 0x002fcc00080006ff */
[----:B0-----:R-:W-:-:S07]  /*1190*/  LOP3.LUT R24, R7, UR4, RZ, 0xfc, !PT ;  /* 0x0000000407187c12 */ /* 0x001fce000f8efcff */
.L_x_2:
[----:B------:R-:W-:Y:S01]  /*11a0*/  SHF.L.U32 R26, R21, 0x4, RZ ;  /* 0x00000004151a7819 */ /* 0x000fe200000006ff */
[----:B------:R-:W0:Y:S03]  /*11b0*/  LDC.64 R28, c[0x0][0x390] ;  /* 0x0000e400ff1c7b82 */ /* 0x000e260000000a00 */
[----:B------:R-:W-:-:S05]  /*11c0*/  LEA R26, R26, R1, 0x2 ;  /* 0x000000011a1a7211 */ /* 0x000fca00078e10ff */
[----:B------:R-:W2:Y:S04]  /*11d0*/  LDL.128 R16, [R26] ;  /* 0x000000001a107983 */ /* 0x000ea80000100c00 */
[----:B------:R-:W3:Y:S04]  /*11e0*/  LDL.128 R8, [R26+0x80] ;  /* 0x000080001a087983 */ /* 0x000ee80000100c00 */
[----:B------:R-:W4:Y:S04]  /*11f0*/  LDL.128 R4, [R26+0x100] ;  /* 0x000100001a047983 */ /* 0x000f280000100c00 */
[----:B------:R-:W4:Y:S01]  /*1200*/  LDL.128 R12, [R26+0x180] ;  /* 0x000180001a0c7983 */ /* 0x000f220000100c00 */
[----:B------:R-:W-:-:S05]  /*1210*/  LEA R21, R21, R24, 0xd ;  /* 0x0000001815157211 */ /* 0x000fca00078e68ff */
[----:B0-----:R-:W-:-:S04]  /*1220*/  IMAD.WIDE.U32 R28, R21, 0x4, R28 ;  /* 0x00000004151c7825 */ /* 0x001fc800078e001c */
[C---:B--2--5:R-:W-:Y:S01]  /*1230*/  FADD R20, R25.reuse, R17 ;  /* 0x0000001119147221 */ /* 0x064fe20000000000 */
[C---:B------:R-:W-:Y:S01]  /*1240*/  FADD R16, R25.reuse, R16 ;  /* 0x0000001019107221 */ /* 0x040fe20000000000 */
[C---:B------:R-:W-:Y:S01]  /*1250*/  FADD R18, R25.reuse, R18 ;  /* 0x0000001219127221 */ /* 0x040fe20000000000 */
[----:B------:R-:W-:Y:S01]  /*1260*/  FADD R19, R25, R19 ;  /* 0x0000001319137221 */ /* 0x000fe20000000000 */
[C---:B---3--:R-:W-:Y:S01]  /*1270*/  FADD R9, R3.reuse, R9 ;  /* 0x0000000903097221 */ /* 0x048fe20000000000 */
[----:B------:R-:W-:Y:S01]  /*1280*/  FMNMX R27, RZ, R20, !PT ;  /* 0x00000014ff1b7209 */ /* 0x000fe20007800000 */
[C---:B------:R-:W-:Y:S01]  /*1290*/  FADD R10, R3.reuse, R10 ;  /* 0x0000000a030a7221 */ /* 0x040fe20000000000 */
[----:B------:R-:W2:Y:S01]  /*12a0*/  LDL.128 R20, [R26+0x200] ;  /* 0x000200001a147983 */ /* 0x000ea20000100c00 */
[C---:B------:R-:W-:Y:S01]  /*12b0*/  FADD R11, R3.reuse, R11 ;  /* 0x0000000b030b7221 */ /* 0x040fe20000000000 */
[----:B------:R-:W-:Y:S01]  /*12c0*/  FMNMX R17, RZ, R16, !PT ;  /* 0x00000010ff117209 */ /* 0x000fe20007800000 */
[----:B------:R-:W-:Y:S01]  /*12d0*/  FADD R8, R3, R8 ;  /* 0x0000000803087221 */ /* 0x000fe20000000000 */
[----:B------:R-:W-:Y:S01]  /*12e0*/  FMNMX R16, RZ, R9, !PT ;  /* 0x00000009ff107209 */ /* 0x000fe20007800000 */
[C---:B----4-:R-:W-:Y:S01]  /*12f0*/  FADD R4, R2.reuse, R4 ;  /* 0x0000000402047221 */ /* 0x050fe20000000000 */
[----:B------:R-:W-:Y:S01]  /*1300*/  FMNMX R9, RZ, R10, !PT ;  /* 0x0000000aff097209 */ /* 0x000fe20007800000 */
[----:B------:R0:W-:Y:S01]  /*1310*/  STG.E desc[UR8][R28.64], R17 ;  /* 0x000000111c007986 */ /* 0x0001e2000c101908 */
[----:B------:R-:W-:Y:S01]  /*1320*/  FMNMX R11, RZ, R11, !PT ;  /* 0x0000000bff0b7209 */ /* 0x000fe20007800000 */
[C---:B------:R-:W-:Y:S01]  /*1330*/  FADD R5, R2.reuse, R5 ;  /* 0x0000000502057221 */ /* 0x040fe20000000000 */
[----:B------:R-:W-:Y:S01]  /*1340*/  FMNMX R18, RZ, R18, !PT ;  /* 0x00000012ff127209 */ /* 0x000fe20007800000 */
[----:B------:R-:W-:Y:S01]  /*1350*/  STG.E desc[UR8][R28.64+0x480], R9 ;  /* 0x000480091c007986 */ /* 0x000fe2000c101908 */
[----:B------:R-:W-:Y:S01]  /*1360*/  FMNMX R19, RZ, R19, !PT ;  /* 0x00000013ff137209 */ /* 0x000fe20007800000 */
[C---:B------:R-:W-:Y:S01]  /*1370*/  FADD R6, R2.reuse, R6 ;  /* 0x0000000602067221 */ /* 0x040fe20000000000 */
[----:B------:R-:W-:Y:S01]  /*1380*/  FADD R7, R2, R7 ;  /* 0x0000000702077221 */ /* 0x000fe20000000000 */
[----:B------:R1:W-:Y:S01]  /*1390*/  STG.E desc[UR8][R28.64+0x680], R11 ;  /* 0x0006800b1c007986 */ /* 0x0003e2000c101908 */
[----:B0-----:R-:W-:-:S03]  /*13a0*/  FMNMX R17, RZ, R8, !PT ;  /* 0x00000008ff117209 */ /* 0x001fc60007800000 */
[----:B------:R0:W-:Y:S04]  /*13b0*/  STG.E desc[UR8][R28.64+0x200], R27 ;  /* 0x0002001b1c007986 */ /* 0x0001e8000c101908 */
[----:B------:R3:W-:Y:S04]  /*13c0*/  STG.E desc[UR8][R28.64+0x400], R18 ;  /* 0x000400121c007986 */ /* 0x0007e8000c101908 */
[----:B-1----:R-:W4:Y:S04]  /*13d0*/  LDL.128 R8, [R26+0x280] ;  /* 0x000280001a087983 */ /* 0x002f280000100c00 */
[----:B------:R1:W-:Y:S01]  /*13e0*/  STG.E desc[UR8][R28.64+0x600], R19 ;  /* 0x000600131c007986 */ /* 0x0003e2000c101908 */
[----:B0-----:R-:W-:-:S03]  /*13f0*/  FMNMX R27, RZ, R5, !PT ;  /* 0x00000005ff1b7209 */ /* 0x001fc60007800000 */
[----:B------:R0:W-:Y:S01]  /*1400*/  STG.E desc[UR8][R28.64+0x80], R17 ;  /* 0x000080111c007986 */ /* 0x0001e2000c101908 */
[----:B---3--:R-:W-:Y:S02]  /*1410*/  FMNMX R18, RZ, R6, !PT ;  /* 0x00000006ff127209 */ /* 0x008fe40007800000 */
[----:B-1----:R-:W-:Y:S02]  /*1420*/  FMNMX R19, RZ, R4, !PT ;  /* 0x00000004ff137209 */ /* 0x002fe40007800000 */
[----:B0-----:R-:W-:Y:S02]  /*1430*/  FMNMX R17, RZ, R7, !PT ;  /* 0x00000007ff117209 */ /* 0x001fe40007800000 */
[----:B------:R-:W3:Y:S01]  /*1440*/  LDL.128 R4, [R26+0x300] ;  /* 0x000300001a047983 */ /* 0x000ee20000100c00 */
[----:B------:R-:W-:-:S03]  /*1450*/  FADD R12, R0, R12 ;  /* 0x0000000c000c7221 */ /* 0x000fc60000000000 */
[----:B------:R0:W-:Y:S04]  /*1460*/  STG.E desc[UR8][R28.64+0x280], R16 ;  /* 0x000280101c007986 */ /* 0x0001e8000c101908 */
[----:B------:R-:W-:Y:S01]  /*1470*/  STG.E desc[UR8][R28.64+0x100], R19 ;  /* 0x000100131c007986 */ /* 0x000fe2000c101908 */
[----:B0-----:R-:W-:Y:S01]  /*1480*/  FADD R16, R0, R13 ;  /* 0x0000000d00107221 */ /* 0x001fe20000000000 */
[----:B------:R-:W-:Y:S02]  /*1490*/  FMNMX R13, RZ, R12, !PT ;  /* 0x0000000cff0d7209 */ /* 0x000fe40007800000 */
[----:B------:R-:W-:Y:S02]  /*14a0*/  STG.E desc[UR8][R28.64+0x500], R18 ;  /* 0x000500121c007986 */ /* 0x000fe4000c101908 */
[----:B------:R-:W-:-:S02]  /*14b0*/  FMNMX R12, RZ, R16, !PT ;  /* 0x00000010ff0c7209 */ /* 0x000fc40007800000 */
[----:B------:R0:W-:Y:S04]  /*14c0*/  STG.E desc[UR8][R28.64+0x700], R17 ;  /* 0x000700111c007986 */ /* 0x0001e8000c101908 */
[----:B0-----:R-:W3:Y:S01]  /*14d0*/  LDL.128 R16, [R26+0x380] ;  /* 0x000380001a107983 */ /* 0x001ee20000100c00 */
[C---:B------:R-:W-:Y:S01]  /*14e0*/  FADD R14, R0.reuse, R14 ;  /* 0x0000000e000e7221 */ /* 0x040fe20000000000 */
[----:B------:R-:W-:Y:S02]  /*14f0*/  FADD R15, R0, R15 ;  /* 0x0000000f000f7221 */ /* 0x000fe40000000000 */
[----:B------:R-:W-:Y:S02]  /*1500*/  STG.E desc[UR8][R28.64+0x180], R13 ;  /* 0x0001800d1c007986 */ /* 0x000fe4000c101908 */
[----:B------:R-:W-:-:S02]  /*1510*/  FMNMX R14, RZ, R14, !PT ;  /* 0x0000000eff0e7209 */ /* 0x000fc40007800000 */
[----:B------:R-:W-:Y:S04]  /*1520*/  STG.E desc[UR8][R28.64+0x380], R12 ;  /* 0x0003800c1c007986 */ /* 0x000fe8000c101908 */
[----:B------:R0:W-:Y:S04]  /*1530*/  STG.E desc[UR8][R28.64+0x300], R27 ;  /* 0x0003001b1c007986 */ /* 0x0001e8000c101908 */
[----:B------:R1:W-:Y:S01]  /*1540*/  STG.E desc[UR8][R28.64+0x580], R14 ;  /* 0x0005800e1c007986 */ /* 0x0003e2000c101908 */
[----:B0-----:R-:W-:-:S05]  /*1550*/  FMNMX R27, RZ, R15, !PT ;  /* 0x0000000fff1b7209 */ /* 0x001fca0007800000 */
[----:B------:R-:W-:Y:S01]  /*1560*/  STG.E desc[UR8][R28.64+0x780], R27 ;  /* 0x0007801b1c007986 */ /* 0x000fe2000c101908 */
[C---:B--2---:R-:W-:Y:S01]  /*1570*/  FADD R21, R25.reuse, R21 ;  /* 0x0000001519157221 */ /* 0x044fe20000000000 */
[C---:B------:R-:W-:Y:S01]  /*1580*/  FADD R22, R25.reuse, R22 ;  /* 0x0000001619167221 */ /* 0x040fe20000000000 */
[C---:B------:R-:W-:Y:S01]  /*1590*/  FADD R20, R25.reuse, R20 ;  /* 0x0000001419147221 */ /* 0x040fe20000000000 */
[----:B------:R-:W-:Y:S02]  /*15a0*/  FADD R12, R25, R23 ;  /* 0x00000017190c7221 */ /* 0x000fe40000000000 */
[----:B------:R-:W-:Y:S02]  /*15b0*/  FMNMX R13, RZ, R21, !PT ;  /* 0x00000015ff0d7209 */ /* 0x000fe40007800000 */
[----:B------:R-:W-:Y:S02]  /*15c0*/  FMNMX R21, RZ, R22, !PT ;  /* 0x00000016ff157209 */ /* 0x000fe40007800000 */
[----:B------:R-:W-:-:S02]  /*15d0*/  FMNMX R15, RZ, R20, !PT ;  /* 0x00000014ff0f7209 */ /* 0x000fc40007800000 */
[----:B-1----:R-:W-:Y:S01]  /*15e0*/  FMNMX R14, RZ, R12, !PT ;  /* 0x0000000cff0e7209 */ /* 0x002fe20007800000 */
[----:B------:R0:W-:Y:S04]  /*15f0*/  STG.E desc[UR8][R28.64+0x10400], R21 ;  /* 0x010400151c007986 */ /* 0x0001e8000c101908 */
[----:B------:R-:W-:Y:S04]  /*1600*/  STG.E desc[UR8][R28.64+0x10000], R15 ;  /* 0x0100000f1c007986 */ /* 0x000fe8000c101908 */
[----:B0-----:R-:W2:Y:S01]  /*1610*/  LDL.128 R20, [R26+0x10] ;  /* 0x000010001a147983 */ /* 0x001ea20000100c00 */
[C---:B----4-:R-:W-:Y:S01]  /*1620*/  FADD R12, R3.reuse, R9 ;  /* 0x00000009030c7221 */ /* 0x050fe20000000000 */
[----:B------:R-:W-:-:S02]  /*1630*/  FADD R8, R3, R8 ;  /* 0x0000000803087221 */ /* 0x000fc40000000000 */
[----:B------:R-:W-:Y:S01]  /*1640*/  STG.E desc[UR8][R28.64+0x10200], R13 ;  /* 0x0102000d1c007986 */ /* 0x000fe2000c101908 */
[----:B------:R-:W-:Y:S01]  /*1650*/  FADD R11, R3, R11 ;  /* 0x0000000b030b7221 */ /* 0x000fe20000000000 */
[----:B------:R-:W-:Y:S02]  /*1660*/  FMNMX R27, RZ, R12, !PT ;  /* 0x0000000cff1b7209 */ /* 0x000fe40007800000 */
[----:B------:R0:W-:Y:S01]  /*1670*/  STG.E desc[UR8][R28.64+0x10600], R14 ;  /* 0x0106000e1c007986 */ /* 0x0001e2000c101908 */
[----:B------:R-:W-:Y:S02]  /*1680*/  FMNMX R9, RZ, R8, !PT ;  /* 0x00000008ff097209 */ /* 0x000fe40007800000 */
[----:B------:R-:W-:Y:S01]  /*1690*/  FMNMX R11, RZ, R11, !PT ;  /* 0x0000000bff0b7209 */ /* 0x000fe20007800000 */
[----:B0-----:R-:W4:Y:S01]  /*16a0*/  LDL.128 R12, [R26+0x90] ;  /* 0x000090001a0c7983 */ /* 0x001f220000100c00 */
[C---:B---3--:R-:W-:Y:S01]  /*16b0*/  FADD R5, R2.reuse, R5 ;  /* 0x0000000502057221 */ /* 0x048fe20000000000 */
[C---:B------:R-:W-:Y:S01]  /*16c0*/  FADD R6, R2.reuse, R6 ;  /* 0x0000000602067221 */ /* 0x040fe20000000000 */
[C---:B------:R-:W-:Y:S01]  /*16d0*/  FADD R4, R2.reuse, R4 ;  /* 0x0000000402047221 */ /* 0x040fe20000000000 */
[----:B------:R-:W-:-:S02]  /*16e0*/  FADD R7, R2, R7 ;  /* 0x0000000702077221 */ /* 0x000fc40000000000 */
[----:B------:R-:W-:Y:S02]  /*16f0*/  FMNMX R8, RZ, R5, !PT ;  /* 0x00000005ff087209 */ /* 0x000fe40007800000 */
[----:B------:R-:W-:Y:S01]  /*1700*/  FMNMX R5, RZ, R6, !PT ;  /* 0x00000006ff057209 */ /* 0x000fe20007800000 */
[----:B------:R0:W-:Y:S04]  /*1710*/  STG.E desc[UR8][R28.64+0x10280], R27 ;  /* 0x0102801b1c007986 */ /* 0x0001e8000c101908 */
[----:B------:R1:W-:Y:S04]  /*1720*/  STG.E desc[UR8][R28.64+0x10680], R11 ;  /* 0x0106800b1c007986 */ /* 0x0003e8000c101908 */
[----:B------:R3:W-:Y:S01]  /*1730*/  STG.E desc[UR8][R28.64+0x10500], R5 ;  /* 0x010500051c007986 */ /* 0x0007e2000c101908 */
[----:B0-----:R-:W-:-:S02]  /*1740*/  FMNMX R27, RZ, R7, !PT ;  /* 0x00000007ff1b7209 */ /* 0x001fc40007800000 */
[----:B-1----:R-:W-:Y:S02]  /*1750*/  FMNMX R11, RZ, R4, !PT ;  /* 0x00000004ff0b7209 */ /* 0x002fe40007800000 */
[----:B---3--:R-:W3:Y:S01]  /*1760*/  LDL.128 R4, [R26+0x110] ;  /* 0x000110001a047983 */ /* 0x008ee20000100c00 */
[----:B------:R-:W-:-:S03]  /*1770*/  FADD R10, R3, R10 ;  /* 0x0000000a030a7221 */ /* 0x000fc60000000000 */
[----:B------:R0:W-:Y:S02]  /*1780*/  STG.E desc[UR8][R28.64+0x10080], R9 ;  /* 0x010080091c007986 */ /* 0x0001e4000c101908 */
[----:B------:R-:W-:Y:S02]  /*1790*/  FMNMX R10, RZ, R10, !PT ;  /* 0x0000000aff0a7209 */ /* 0x000fe40007800000 */
[----:B------:R1:W-:Y:S01]  /*17a0*/  STG.E desc[UR8][R28.64+0x10700], R27 ;  /* 0x0107001b1c007986 */ /* 0x0003e2000c101908 */
[----:B0-----:R-:W-:-:S03]  /*17b0*/  FADD R9, R0, R17 ;  /* 0x0000001100097221 */ /* 0x001fc60000000000 */
[----:B------:R-:W-:Y:S04]  /*17c0*/  STG.E desc[UR8][R28.64+0x10480], R10 ;  /* 0x0104800a1c007986 */ /* 0x000fe8000c101908 */
[----:B------:R-:W-:Y:S01]  /*17d0*/  STG.E desc[UR8][R28.64+0x10100], R11 ;  /* 0x0101000b1c007986 */ /* 0x000fe2000c101908 */
[----:B-1----:R-:W-:-:S03]  /*17e0*/  FMNMX R27, RZ, R9, !PT ;  /* 0x00000009ff1b7209 */ /* 0x002fc60007800000 */
[----:B------:R0:W-:Y:S04]  /*17f0*/  STG.E desc[UR8][R28.64+0x10300], R8 ;  /* 0x010300081c007986 */ /* 0x0001e8000c101908 */
[----:B0-----:R-:W3:Y:S01]  /*1800*/  LDL.128 R8, [R26+0x190] ;  /* 0x000190001a087983 */ /* 0x001ee20000100c00 */
[----:B------:R-:W-:-:S05]  /*1810*/  FADD R16, R0, R16 ;  /* 0x0000001000107221 */ /* 0x000fca0000000000 */
[----:B------:R-:W-:-:S05]  /*1820*/  FMNMX R17, RZ, R16, !PT ;  /* 0x00000010ff117209 */ /* 0x000fca0007800000 */
[----:B------:R2:W-:Y:S01]  /*1830*/  STG.E desc[UR8][R28.64+0x10180], R17 ;  /* 0x010180111c007986 */ /* 0x0005e2000c101908 */
[C---:B------:R-:W-:Y:S01]  /*1840*/  FADD R18, R0.reuse, R18 ;  /* 0x0000001200127221 */ /* 0x040fe20000000000 */
[----:B------:R-:W-:Y:S02]  /*1850*/  FADD R19, R0, R19 ;  /* 0x0000001300137221 */ /* 0x000fe40000000000 */
[----:B------:R-:W-:Y:S02]  /*1860*/  STG.E desc[UR8][R28.64+0x10380], R27 ;  /* 0x0103801b1c007986 */ /* 0x000fe4000c101908 */
[----:B------:R-:W-:Y:S02]  /*1870*/  FMNMX R18, RZ, R18, !PT ;  /* 0x00000012ff127209 */ /* 0x000fe40007800000 */
[----:B------:R-:W-:-:S03]  /*1880*/  FMNMX R19, RZ, R19, !PT ;  /* 0x00000013ff137209 */ /* 0x000fc60007800000 */
[----:B------:R-:W-:Y:S04]  /*1890*/  STG.E desc[UR8][R28.64+0x10580], R18 ;  /* 0x010580121c007986 */ /* 0x000fe8000c101908 */
[----:B------:R-:W-:Y:S01]  /*18a0*/  STG.E desc[UR8][R28.64+0x10780], R19 ;  /* 0x010780131c007986 */ /* 0x000fe2000c101908 */
[C---:B--2---:R-:W-:Y:S01]  /*18b0*/  FADD R17, R25.reuse, R23 ;  /* 0x0000001719117221 */ /* 0x044fe20000000000 */
[----:B------:R-:W-:-:S04]  /*18c0*/  FADD R21, R25, R21 ;  /* 0x0000001519157221 */ /* 0x000fc80000000000 */
[----:B------:R-:W-:Y:S01]  /*18d0*/  FMNMX R17, RZ, R17, !PT ;  /* 0x00000011ff117209 */ /* 0x000fe20007800000 */
[----:B------:R-:W-:-:S04]  /*18e0*/  FADD R20, R25, R20 ;  /* 0x0000001419147221 */ /* 0x000fc80000000000 */
[----:B------:R0:W-:Y:S01]  /*18f0*/  STG.E desc[UR8][R28.64+0xe00], R17 ;  /* 0x000e00111c007986 */ /* 0x0001e2000c101908 */
[----:B------:R-:W-:Y:S01]  /*1900*/  FADD R22, R25, R22 ;  /* 0x0000001619167221 */ /* 0x000fe20000000000 */
[----:B------:R-:W-:Y:S01]  /*1910*/  FMNMX R21, RZ, R21, !PT ;  /* 0x00000015ff157209 */ /* 0x000fe20007800000 */
[----:B----4-:R-:W-:-:S05]  /*1920*/  FADD R12, R3, R12 ;  /* 0x0000000c030c7221 */ /* 0x010fca0000000000 */
[----:B0-----:R-:W-:Y:S01]  /*1930*/  FMNMX R17, RZ, R12, !PT ;  /* 0x0000000cff117209 */ /* 0x001fe20007800000 */
[C---:B------:R-:W-:Y:S01]  /*1940*/  FADD R13, R3.reuse, R13 ;  /* 0x0000000d030d7221 */ /* 0x040fe20000000000 */
[----:B------:R-:W-:Y:S01]  /*1950*/  FMNMX R16, RZ, R20, !PT ;  /* 0x00000014ff107209 */ /* 0x000fe20007800000 */
[C---:B------:R-:W-:Y:S02]  /*1960*/  FADD R14, R3.reuse, R14 ;  /* 0x0000000e030e7221 */ /* 0x040fe40000000000 */
[----:B------:R-:W-:Y:S01]  /*1970*/  STG.E desc[UR8][R28.64+0x880], R17 ;  /* 0x000880111c007986 */ /* 0x000fe2000c101908 */
[----:B------:R-:W-:Y:S01]  /*1980*/  FMNMX R27, RZ, R22, !PT ;  /* 0x00000016ff1b7209 */ /* 0x000fe20007800000 */
[----:B------:R-:W-:Y:S02]  /*1990*/  FADD R15, R3, R15 ;  /* 0x0000000f030f7221 */ /* 0x000fe40000000000 */
[----:B------:R0:W-:Y:S01]  /*19a0*/  STG.E desc[UR8][R28.64+0xa00], R21 ;  /* 0x000a00151c007986 */ /* 0x0001e2000c101908 */
[----:B------:R-:W-:-:S02]  /*19b0*/  FMNMX R19, RZ, R13, !PT ;  /* 0x0000000dff137209 */ /* 0x000fc40007800000 */
[----:B------:R-:W-:Y:S01]  /*19c0*/  FMNMX R18, RZ, R14, !PT ;  /* 0x0000000eff127209 */ /* 0x000fe20007800000 */
[----:B------:R1:W-:Y:S04]  /*19d0*/  STG.E desc[UR8][R28.64+0x800], R16 ;  /* 0x000800101c007986 */ /* 0x0003e8000c101908 */
[----:B------:R2:W-:Y:S04]  /*19e0*/  STG.E desc[UR8][R28.64+0xc00], R27 ;  /* 0x000c001b1c007986 */ /* 0x0005e8000c101908 */
[----:B0-----:R-:W4:Y:S01]  /*19f0*/  LDL.128 R20, [R26+0x210] ;  /* 0x000210001a147983 */ /* 0x001f220000100c00 */
[C---:B---3--:R-:W-:Y:S01]  /*1a00*/  FADD R17, R2.reuse, R7 ;  /* 0x0000000702117221 */ /* 0x048fe20000000000 */
[----:B-1----:R-:W-:Y:S01]  /*1a10*/  FADD R16, R2, R5 ;  /* 0x0000000502107221 */ /* 0x002fe20000000000 */
[----:B--2---:R-:W-:Y:S01]  /*1a20*/  FMNMX R27, RZ, R15, !PT ;  /* 0x0000000fff1b7209 */ /* 0x004fe20007800000 */
[----:B------:R-:W-:Y:S02]  /*1a30*/  STG.E desc[UR8][R28.64+0xa80], R19 ;  /* 0x000a80131c007986 */ /* 0x000fe4000c101908 */
[----:B------:R-:W-:-:S02]  /*1a40*/  FMNMX R17, RZ, R17, !PT ;  /* 0x00000011ff117209 */ /* 0x000fc40007800000 */
[----:B------:R-:W2:Y:S01]  /*1a50*/  LDL.128 R12, [R26+0x290] ;  /* 0x000290001a0c7983 */ /* 0x000ea20000100c00 */
[----:B------:R-:W-:-:S03]  /*1a60*/  FMNMX R7, RZ, R16, !PT ;  /* 0x00000010ff077209 */ /* 0x000fc60007800000 */
[----:B------:R-:W-:Y:S04]  /*1a70*/  STG.E desc[UR8][R28.64+0xc80], R18 ;  /* 0x000c80121c007986 */ /* 0x000fe8000c101908 */
[----:B------:R0:W-:Y:S01]  /*1a80*/  STG.E desc[UR8][R28.64+0xf00], R17 ;  /* 0x000f00111c007986 */ /* 0x0001e2000c101908 */
[C---:B------:R-:W-:Y:S01]  /*1a90*/  FADD R4, R2.reuse, R4 ;  /* 0x0000000402047221 */ /* 0x040fe20000000000 */
[----:B------:R-:W-:Y:S02]  /*1aa0*/  FADD R6, R2, R6 ;  /* 0x0000000602067221 */ /* 0x000fe40000000000 */
[----:B0-----:R-:W3:Y:S02]  /*1ab0*/  LDL.128 R16, [R26+0x310] ;  /* 0x000310001a107983 */ /* 0x001ee40000100c00 */
[----:B------:R-:W-:-:S02]  /*1ac0*/  FMNMX R5, RZ, R4, !PT ;  /* 0x00000004ff057209 */ /* 0x000fc40007800000 */
[----:B------:R-:W-:Y:S01]  /*1ad0*/  FMNMX R6, RZ, R6, !PT ;  /* 0x00000006ff067209 */ /* 0x000fe20007800000 */
[----:B------:R0:W-:Y:S01]  /*1ae0*/  STG.E desc[UR8][R28.64+0xe80], R27 ;  /* 0x000e801b1c007986 */ /* 0x0001e2000c101908 */
[----:B------:R-:W-:-:S03]  /*1af0*/  FADD R4, R0, R9 ;  /* 0x0000000900047221 */ /* 0x000fc60000000000 */
[----:B------:R-:W-:Y:S04]  /*1b00*/  STG.E desc[UR8][R28.64+0x900], R5 ;  /* 0x000900051c007986 */ /* 0x000fe8000c101908 */
[----:B------:R-:W-:Y:S01]  /*1b10*/  STG.E desc[UR8][R28.64+0xb00], R7 ;  /* 0x000b00071c007986 */ /* 0x000fe2000c101908 */
[----:B0-----:R-:W-:-:S03]  /*1b20*/  FMNMX R27, RZ, R4, !PT ;  /* 0x00000004ff1b7209 */ /* 0x001fc60007800000 */
[----:B------:R0:W-:Y:S04]  /*1b30*/  STG.E desc[UR8][R28.64+0xd00], R6 ;  /* 0x000d00061c007986 */ /* 0x0001e8000c101908 */
[----:B0-----:R-:W3:Y:S01]  /*1b40*/  LDL.128 R4, [R26+0x390] ;  /* 0x000390001a047983 */ /* 0x001ee20000100c00 */
[C---:B------:R-:W-:Y:S01]  /*1b50*/  FADD R8, R0.reuse, R8 ;  /* 0x0000000800087221 */ /* 0x040fe20000000000 */
[C---:B------:R-:W-:Y:S01]  /*1b60*/  FADD R10, R0.reuse, R10 ;  /* 0x0000000a000a7221 */ /* 0x040fe20000000000 */
[----:B------:R-:W-:-:S03]  /*1b70*/  FADD R11, R0, R11 ;  /* 0x0000000b000b7221 */ /* 0x000fc60000000000 */
[----:B------:R-:W-:Y:S02]  /*1b80*/  FMNMX R9, RZ, R8, !PT ;  /* 0x00000008ff097209 */ /* 0x000fe40007800000 */
[----:B------:R-:W-:Y:S02]  /*1b90*/  FMNMX R10, RZ, R10, !PT ;  /* 0x0000000aff0a7209 */ /* 0x000fe40007800000 */
[----:B------:R-:W-:Y:S01]  /*1ba0*/  FMNMX R11, RZ, R11, !PT ;  /* 0x0000000bff0b7209 */ /* 0x000fe20007800000 */
[----:B------:R-:W-:Y:S04]  /*1bb0*/  STG.E desc[UR8][R28.64+0x980], R9 ;  /* 0x000980091c007986 */ /* 0x000fe8000c101908 */
[----:B------:R-:W-:Y:S04]  /*1bc0*/  STG.E desc[UR8][R28.64+0xd80], R10 ;  /* 0x000d800a1c007986 */ /* 0x000fe8000c101908 */
[----:B------:R0:W-:Y:S04]  /*1bd0*/  STG.E desc[UR8][R28.64+0xf80], R11 ;  /* 0x000f800b1c007986 */ /* 0x0001e8000c101908 */
[----:B------:R1:W-:Y:S01]  /*1be0*/  STG.E desc[UR8][R28.64+0xb80], R27 ;  /* 0x000b801b1c007986 */ /* 0x0003e2000c101908 */
[C---:B----4-:R-:W-:Y:S01]  /*1bf0*/  FADD R20, R25.reuse, R20 ;  /* 0x0000001419147221 */ /* 0x050fe20000000000 */
[C---:B------:R-:W-:Y:S01]  /*1c00*/  FADD R8, R25.reuse, R21 ;  /* 0x0000001519087221 */ /* 0x040fe20000000000 */
[C---:B------:R-:W-:Y:S01]  /*1c10*/  FADD R22, R25.reuse, R22 ;  /* 0x0000001619167221 */ /* 0x040fe20000000000 */
[----:B------:R-:W-:-:S02]  /*1c20*/  FADD R23, R25, R23 ;  /* 0x0000001719177221 */ /* 0x000fc40000000000 */
[----:B------:R-:W-:Y:S02]  /*1c30*/  FMNMX R21, RZ, R20, !PT ;  /* 0x00000014ff157209 */ /* 0x000fe40007800000 */
[----:B------:R-:W-:Y:S02]  /*1c40*/  FMNMX R20, RZ, R8, !PT ;  /* 0x00000008ff147209 */ /* 0x000fe40007800000 */
[----:B0-----:R-:W4:Y:S01]  /*1c50*/  LDL.128 R8, [R26+0x20] ;  /* 0x000020001a087983 */ /* 0x001f220000100c00 */
[C---:B--2---:R-:W-:Y:S01]  /*1c60*/  FADD R13, R3.reuse, R13 ;  /* 0x0000000d030d7221 */ /* 0x044fe20000000000 */
[C---:B------:R-:W-:Y:S01]  /*1c70*/  FADD R14, R3.reuse, R14 ;  /* 0x0000000e030e7221 */ /* 0x040fe20000000000 */
[C---:B------:R-:W-:Y:S01]  /*1c80*/  FADD R15, R3.reuse, R15 ;  /* 0x0000000f030f7221 */ /* 0x040fe20000000000 */
[----:B------:R-:W-:Y:S01]  /*1c90*/  FMNMX R22, RZ, R22, !PT ;  /* 0x00000016ff167209 */ /* 0x000fe20007800000 */
[----:B------:R-:W-:Y:S01]  /*1ca0*/  FADD R12, R3, R12 ;  /* 0x0000000c030c7221 */ /* 0x000fe20000000000 */
[----:B-1----:R-:W-:-:S02]  /*1cb0*/  FMNMX R27, RZ, R13, !PT ;  /* 0x0000000dff1b7209 */ /* 0x002fc40007800000 */
[----:B------:R-:W-:Y:S02]  /*1cc0*/  FMNMX R23, RZ, R23, !PT ;  /* 0x00000017ff177209 */ /* 0x000fe40007800000 */
[----:B------:R-:W-:Y:S02]  /*1cd0*/  FMNMX R13, RZ, R14, !PT ;  /* 0x0000000eff0d7209 */ /* 0x000fe40007800000 */
[----:B------:R-:W-:Y:S01]  /*1ce0*/  FMNMX R15, RZ, R15, !PT ;  /* 0x0000000fff0f7209 */ /* 0x000fe20007800000 */
[----:B------:R0:W-:Y:S01]  /*1cf0*/  STG.E desc[UR8][R28.64+0x10800], R21 ;  /* 0x010800151c007986 */ /* 0x0001e2000c101908 */
[C---:B---3--:R-:W-:Y:S01]  /*1d00*/  FADD R19, R2.reuse, R19 ;  /* 0x0000001302137221 */ /* 0x048fe20000000000 */
[C---:B------:R-:W-:Y:S01]  /*1d10*/  FADD R16, R2.reuse, R16 ;  /* 0x0000001002107221 */ /* 0x040fe20000000000 */
[C---:B------:R-:W-:Y:S01]  /*1d20*/  FADD R17, R2.reuse, R17 ;  /* 0x0000001102117221 */ /* 0x040fe20000000000 */
[----:B------:R-:W-:Y:S02]  /*1d30*/  FADD R18, R2, R18 ;  /* 0x0000001202127221 */ /* 0x000fe40000000000 */
[----:B------:R-:W-:Y:S01]  /*1d40*/  FMNMX R19, RZ, R19, !PT ;  /* 0x00000013ff137209 */ /* 0x000fe20007800000 */
[----:B------:R1:W-:Y:S01]  /*1d50*/  STG.E desc[UR8][R28.64+0x10a00], R20 ;  /* 0x010a00141c007986 */ /* 0x0003e2000c101908 */
[----:B0-----:R-:W-:-:S03]  /*1d60*/  FMNMX R21, RZ, R12, !PT ;  /* 0x0000000cff157209 */ /* 0x001fc60007800000 */
[----:B------:R0:W-:Y:S04]  /*1d70*/  STG.E desc[UR8][R28.64+0x10c00], R22 ;  /* 0x010c00161c007986 */ /* 0x0001e8000c101908 */
[----:B------:R2:W-:Y:S04]  /*1d80*/  STG.E desc[UR8][R28.64+0x10e00], R23 ;  /* 0x010e00171c007986 */ /* 0x0005e8000c101908 */
[----:B------:R-:W-:Y:S01]  /*1d90*/  STG.E desc[UR8][R28.64+0x10c80], R13 ;  /* 0x010c800d1c007986 */ /* 0x000fe2000c101908 */
[----:B-1----:R-:W-:-:S03]  /*1da0*/  FMNMX R20, RZ, R17, !PT ;  /* 0x00000011ff147209 */ /* 0x002fc60007800000 */
[----:B------:R1:W-:Y:S01]  /*1db0*/  STG.E desc[UR8][R28.64+0x10e80], R15 ;  /* 0x010e800f1c007986 */ /* 0x0003e2000c101908 */
[----:B0-----:R-:W-:Y:S02]  /*1dc0*/  FMNMX R22, RZ, R18, !PT ;  /* 0x00000012ff167209 */ /* 0x001fe40007800000 */
[----:B--2---:R-:W-:Y:S01]  /*1dd0*/  FMNMX R23, RZ, R16, !PT ;  /* 0x00000010ff177209 */ /* 0x004fe20007800000 */
[----:B------:R0:W-:Y:S04]  /*1de0*/  STG.E desc[UR8][R28.64+0x10f00], R19 ;  /* 0x010f00131c007986 */ /* 0x0001e8000c101908 */
[----:B-1----:R-:W2:Y:S04]  /*1df0*/  LDL.128 R12, [R26+0xa0] ;  /* 0x0000a0001a0c7983 */ /* 0x002ea80000100c00 */
[----:B0-----:R-:W3:Y:S04]  /*1e00*/  LDL.128 R16, [R26+0x120] ;  /* 0x000120001a107983 */ /* 0x001ee80000100c00 */
[----:B------:R0:W-:Y:S04]  /*1e10*/  STG.E desc[UR8][R28.64+0x10880], R21 ;  /* 0x010880151c007986 */ /* 0x0001e8000c101908 */
[----:B------:R1:W-:Y:S01]  /*1e20*/  STG.E desc[UR8][R28.64+0x10a80], R27 ;  /* 0x010a801b1c007986 */ /* 0x0003e2000c101908 */
[----:B0-----:R-:W-:-:S03]  /*1e30*/  FADD R21, R0, R5 ;  /* 0x0000000500157221 */ /* 0x001fc60000000000 */
[----:B------:R-:W-:Y:S04]  /*1e40*/  STG.E desc[UR8][R28.64+0x10900], R23 ;  /* 0x010900171c007986 */ /* 0x000fe8000c101908 */
[----:B------:R-:W-:Y:S01]  /*1e50*/  STG.E desc[UR8][R28.64+0x10b00], R20 ;  /* 0x010b00141c007986 */ /* 0x000fe2000c101908 */
[----:B-1----:R-:W-:-:S03]  /*1e60*/  FMNMX R27, RZ, R21, !PT ;  /* 0x00000015ff1b7209 */ /* 0x002fc60007800000 */
        /* <DEDUP_REMOVED lines=8> */
[----:B------:R0:W-:Y:S04]  /*1ef0*/  STG.E desc[UR8][R28.64+0x10980], R5 ;  /* 0x010980051c007986 */ /* 0x0001e8000c101908 */
[----:B------:R-:W-:Y:S04]  /*1f00*/  STG.E desc[UR8][R28.64+0x10d80], R6 ;  /* 0x010d80061c007986 */ /* 0x000fe8000c101908 */
[----:B------:R-:W-:Y:S04]  /*1f10*/  STG.E desc[UR8][R28.64+0x10f80], R7 ;  /* 0x010f80071c007986 */ /* 0x000fe8000c101908 */
[----:B------:R-:W-:Y:S01]  /*1f20*/  STG.E desc[UR8][R28.64+0x10b80], R27 ;  /* 0x010b801b1c007986 */ /* 0x000fe2000c101908 */
[C---:B----4-:R-:W-:Y:S01]  /*1f30*/  FADD R10, R25.reuse, R10 ;  /* 0x0000000a190a7221 */ /* 0x050fe20000000000 */
[C---:B------:R-:W-:Y:S01]  /*1f40*/  FADD R8, R25.reuse, R8 ;  /* 0x0000000819087221 */ /* 0x040fe20000000000 */
[C---:B------:R-:W-:Y:S01]  /*1f50*/  FADD R4, R25.reuse, R9 ;  /* 0x0000000919047221 */ /* 0x040fe20000000000 */
[----:B------:R-:W-:-:S02]  /*1f60*/  FADD R11, R25, R11 ;  /* 0x0000000b190b7221 */ /* 0x000fc40000000000 */
[----:B0-----:R-:W-:Y:S02]  /*1f70*/  FMNMX R5, RZ, R10, !PT ;  /* 0x0000000aff057209 */ /* 0x001fe40007800000 */
[----:B------:R-:W-:Y:S02]  /*1f80*/  FMNMX R9, RZ, R8, !PT ;  /* 0x00000008ff097209 */ /* 0x000fe40007800000 */
[----:B------:R-:W-:Y:S01]  /*1f90*/  FMNMX R8, RZ, R4, !PT ;  /* 0x00000004ff087209 */ /* 0x000fe20007800000 */
[----:B------:R0:W-:Y:S01]  /*1fa0*/  STG.E desc[UR8][R28.64+0x1400], R5 ;  /* 0x001400051c007986 */ /* 0x0001e2000c101908 */
[----:B------:R-:W-:-:S03]  /*1fb0*/  FMNMX R11, RZ, R11, !PT ;  /* 0x0000000bff0b7209 */ /* 0x000fc60007800000 */
[----:B------:R-:W-:Y:S04]  /*1fc0*/  STG.E desc[UR8][R28.64+0x1000], R9 ;  /* 0x001000091c007986 */ /* 0x000fe8000c101908 */
[----:B0-----:R-:W4:Y:S04]  /*1fd0*/  LDL.128 R4, [R26+0x220] ;  /* 0x000220001a047983 */ /* 0x001f280000100c00 */
[----:B------:R-:W-:Y:S04]  /*1fe0*/  STG.E desc[UR8][R28.64+0x1200], R8 ;  /* 0x001200081c007986 */ /* 0x000fe8000c101908 */
[----:B------:R0:W-:Y:S01]  /*1ff0*/  STG.E desc[UR8][R28.64+0x1600], R11 ;  /* 0x0016000b1c007986 */ /* 0x0001e2000c101908 */
[C---:B--2---:R-:W-:Y:S01]  /*2000*/  FADD R12, R3.reuse, R12 ;  /* 0x0000000c030c7221 */ /* 0x044fe20000000000 */
[C---:B------:R-:W-:Y:S01]  /*2010*/  FADD R15, R3.reuse, R15 ;  /* 0x0000000f030f7221 */ /* 0x040fe20000000000 */
[----:B------:R-:W-:Y:S01]  /*2020*/  FADD R10, R3, R13 ;  /* 0x0000000d030a7221 */ /* 0x000fe20000000000 */
[----:B---3--:R-:W-:-:S02]  /*2030*/  FADD R19, R2, R19 ;  /* 0x0000001302137221 */ /* 0x008fc40000000000 */
[----:B------:R-:W-:Y:S01]  /*2040*/  FMNMX R13, RZ, R12, !PT ;  /* 0x0000000cff0d7209 */ /* 0x000fe20007800000 */
[C---:B------:R-:W-:Y:S01]  /*2050*/  FADD R16, R2.reuse, R16 ;  /* 0x0000001002107221 */ /* 0x040fe20000000000 */
[----:B------:R-:W-:Y:S01]  /*2060*/  FMNMX R15, RZ, R15, !PT ;  /* 0x0000000fff0f7209 */ /* 0x000fe20007800000 */
[C---:B------:R-:W-:Y:S01]  /*2070*/  FADD R17, R2.reuse, R17 ;  /* 0x0000001102117221 */ /* 0x040fe20000000000 */
[----:B------:R-:W-:Y:S01]  /*2080*/  FMNMX R27, RZ, R10, !PT ;  /* 0x0000000aff1b7209 */ /* 0x000fe20007800000 */
[----:B------:R-:W-:Y:S01]  /*2090*/  FADD R18, R2, R18 ;  /* 0x0000001202127221 */ /* 0x000fe20000000000 */
[----:B------:R-:W-:Y:S01]  /*20a0*/  FMNMX R19, RZ, R19, !PT ;  /* 0x00000013ff137209 */ /* 0x000fe20007800000 */
[----:B0-----:R-:W2:Y:S01]  /*20b0*/  LDL.128 R8, [R26+0x2a0] ;  /* 0x0002a0001a087983 */ /* 0x001ea20000100c00 */
[----:B------:R-:W-:Y:S01]  /*20c0*/  FMNMX R12, RZ, R17, !PT ;  /* 0x00000011ff0c7209 */ /* 0x000fe20007800000 */
[----:B------:R-:W-:Y:S02]  /*20d0*/  FADD R14, R3, R14 ;  /* 0x0000000e030e7221 */ /* 0x000fe40000000000 */
[----:B------:R0:W-:Y:S04]  /*20e0*/  STG.E desc[UR8][R28.64+0x1080], R13 ;  /* 0x0010800d1c007986 */ /* 0x0001e8000c101908 */
[----:B------:R1:W-:Y:S04]  /*20f0*/  STG.E desc[UR8][R28.64+0x1680], R15 ;  /* 0x0016800f1c007986 */ /* 0x0003e8000c101908 */
[----:B------:R3:W-:Y:S01]  /*2100*/  STG.E desc[UR8][R28.64+0x1700], R19 ;  /* 0x001700131c007986 */ /* 0x0007e2000c101908 */
[----:B0-----:R-:W-:-:S02]  /*2110*/  FMNMX R13, RZ, R18, !PT ;  /* 0x00000012ff0d7209 */ /* 0x001fc40007800000 */
[----:B-1----:R-:W-:Y:S02]  /*2120*/  FMNMX R15, RZ, R16, !PT ;  /* 0x00000010ff0f7209 */ /* 0x002fe40007800000 */
[----:B---3--:R-:W3:Y:S01]  /*2130*/  LDL.128 R16, [R26+0x320] ;  /* 0x000320001a107983 */ /* 0x008ee20000100c00 */
[----:B------:R-:W-:-:S03]  /*2140*/  FMNMX R14, RZ, R14, !PT ;  /* 0x0000000eff0e7209 */ /* 0x000fc60007800000 */
        /* <DEDUP_REMOVED lines=9> */
[----:B------:R-:W-:-:S04]  /*21e0*/  FADD R23, R0, R23 ;  /* 0x0000001700177221 */ /* 0x000fc80000000000 */
[----:B------:R-:W-:Y:S01]  /*21f0*/  FMNMX R21, RZ, R20, !PT ;  /* 0x00000014ff157209 */ /* 0x000fe20007800000 */
[----:B------:R-:W-:Y:S01]  /*2200*/  FADD R22, R0, R22 ;  /* 0x0000001600167221 */ /* 0x000fe20000000000 */
[----:B------:R-:W-:-:S03]  /*2210*/  FMNMX R23, RZ, R23, !PT ;  /* 0x00000017ff177209 */ /* 0x000fc60007800000 */
[----:B------:R0:W-:Y:S01]  /*2220*/  STG.E desc[UR8][R28.64+0x1180], R21 ;  /* 0x001180151c007986 */ /* 0x0001e2000c101908 */
[----:B------:R-:W-:-:S03]  /*2230*/  FMNMX R22, RZ, R22, !PT ;  /* 0x00000016ff167209 */ /* 0x000fc60007800000 */
[----:B------:R1:W-:Y:S04]  /*2240*/  STG.E desc[UR8][R28.64+0x1780], R23 ;  /* 0x001780171c007986 */ /* 0x0003e8000c101908 */
[----:B------:R-:W-:Y:S04]  /*2250*/  STG.E desc[UR8][R28.64+0x1380], R27 ;  /* 0x0013801b1c007986 */ /* 0x000fe8000c101908 */
[----:B------:R-:W-:Y:S01]  /*2260*/  STG.E desc[UR8][R28.64+0x1580], R22 ;  /* 0x001580161c007986 */ /* 0x000fe2000c101908 */
[C---:B----4-:R-:W-:Y:S01]  /*2270*/  FADD R5, R25.reuse, R5 ;  /* 0x0000000519057221 */ /* 0x050fe20000000000 */
[C---:B------:R-:W-:Y:S01]  /*2280*/  FADD R6, R25.reuse, R6 ;  /* 0x0000000619067221 */ /* 0x040fe20000000000 */
[C---:B------:R-:W-:Y:S01]  /*2290*/  FADD R4, R25.reuse, R4 ;  /* 0x0000000419047221 */ /* 0x040fe20000000000 */
[----:B0-----:R-:W-:-:S02]  /*22a0*/  FADD R21, R25, R7 ;  /* 0x0000000719157221 */ /* 0x001fc40000000000 */
[----:B------:R-:W-:Y:S02]  /*22b0*/  FMNMX R20, RZ, R5, !PT ;  /* 0x00000005ff147209 */ /* 0x000fe40007800000 */
[----:B------:R-:W-:Y:S02]  /*22c0*/  FMNMX R5, RZ, R6, !PT ;  /* 0x00000006ff057209 */ /* 0x000fe40007800000 */
[----:B-1----:R-:W-:Y:S02]  /*22d0*/  FMNMX R23, RZ, R4, !PT ;  /* 0x00000004ff177209 */ /* 0x002fe40007800000 */
[----:B------:R-:W-:Y:S01]  /*22e0*/  FMNMX R21, RZ, R21, !PT ;  /* 0x00000015ff157209 */ /* 0x000fe20007800000 */
[----:B------:R0:W-:Y:S04]  /*22f0*/  STG.E desc[UR8][R28.64+0x11400], R5 ;  /* 0x011400051c007986 */ /* 0x0001e8000c101908 */
[----:B------:R-:W-:Y:S04]  /*2300*/  STG.E desc[UR8][R28.64+0x11200], R20 ;  /* 0x011200141c007986 */ /* 0x000fe8000c101908 */
[----:B------:R1:W-:Y:S04]  /*2310*/  STG.E desc[UR8][R28.64+0x11600], R21 ;  /* 0x011600151c007986 */ /* 0x0003e8000c101908 */
[----:B0-----:R-:W4:Y:S04]  /*2320*/  LDL.128 R4, [R26+0x30] ;  /* 0x000030001a047983 */ /* 0x001f280000100c00 */
[----:B------:R-:W-:Y:S01]  /*2330*/  STG.E desc[UR8][R28.64+0x11000], R23 ;  /* 0x011000171c007986 */ /* 0x000fe2000c101908 */
[C---:B--2---:R-:W-:Y:S01]  /*2340*/  FADD R11, R3.reuse, R11 ;  /* 0x0000000b030b7221 */ /* 0x044fe20000000000 */
[C---:B------:R-:W-:Y:S01]  /*2350*/  FADD R8, R3.reuse, R8 ;  /* 0x0000000803087221 */ /* 0x040fe20000000000 */
[C---:B------:R-:W-:Y:S01]  /*2360*/  FADD R9, R3.reuse, R9 ;  /* 0x0000000903097221 */ /* 0x040fe20000000000 */
[----:B------:R-:W-:-:S02]  /*2370*/  FADD R10, R3, R10 ;  /* 0x0000000a030a7221 */ /* 0x000fc40000000000 */
[----:B------:R-:W-:Y:S02]  /*2380*/  FMNMX R11, RZ, R11, !PT ;  /* 0x0000000bff0b7209 */ /* 0x000fe40007800000 */
[----:B-1----:R-:W-:Y:S02]  /*2390*/  FMNMX R21, RZ, R8, !PT ;  /* 0x00000008ff157209 */ /* 0x002fe40007800000 */
[----:B------:R-:W-:Y:S01]  /*23a0*/  FMNMX R27, RZ, R9, !PT ;  /* 0x00000009ff1b7209 */ /* 0x000fe20007800000 */
[----:B------:R0:W-:Y:S01]  /*23b0*/  STG.E desc[UR8][R28.64+0x11680], R11 ;  /* 0x0116800b1c007986 */ /* 0x0001e2000c101908 */
[----:B------:R-:W-:-:S03]  /*23c0*/  FMNMX R22, RZ, R10, !PT ;  /* 0x0000000aff167209 */ /* 0x000fc60007800000 */
[----:B------:R-:W-:Y:S04]  /*23d0*/  STG.E desc[UR8][R28.64+0x11080], R21 ;  /* 0x011080151c007986 */ /* 0x000fe8000c101908 */
[----:B0-----:R-:W2:Y:S01]  /*23e0*/  LDL.128 R8, [R26+0xb0] ;  /* 0x0000b0001a087983 */ /* 0x001ea20000100c00 */
[C---:B---3--:R-:W-:Y:S01]  /*23f0*/  FADD R17, R2.reuse, R17 ;  /* 0x0000001102117221 */ /* 0x048fe20000000000 */
[C---:B------:R-:W-:Y:S01]  /*2400*/  FADD R18, R2.reuse, R18 ;  /* 0x0000001202127221 */ /* 0x040fe20000000000 */
[C---:B------:R-:W-:Y:S01]  /*2410*/  FADD R19, R2.reuse, R19 ;  /* 0x0000001302137221 */ /* 0x040fe20000000000 */
[----:B------:R-:W-:Y:S02]  /*2420*/  FADD R16, R2, R16 ;  /* 0x0000001002107221 */ /* 0x000fe40000000000 */
[----:B------:R-:W-:-:S02]  /*2430*/  FMNMX R20, RZ, R17, !PT ;  /* 0x00000011ff147209 */ /* 0x000fc40007800000 */
[----:B------:R-:W-:Y:S02]  /*2440*/  FMNMX R17, RZ, R18, !PT ;  /* 0x00000012ff117209 */ /* 0x000fe40007800000 */
[----:B------:R-:W-:Y:S02]  /*2450*/  FMNMX R19, RZ, R19, !PT ;  /* 0x00000013ff137209 */ /* 0x000fe40007800000 */
[----:B------:R-:W-:Y:S01]  /*2460*/  FMNMX R23, RZ, R16, !PT ;  /* 0x00000010ff177209 */ /* 0x000fe20007800000 */
[----:B------:R-:W-:Y:S04]  /*2470*/  STG.E desc[UR8][R28.64+0x11500], R17 ;  /* 0x011500111c007986 */ /* 0x000fe8000c101908 */
[----:B------:R0:W-:Y:S04]  /*2480*/  STG.E desc[UR8][R28.64+0x11700], R19 ;  /* 0x011700131c007986 */ /* 0x0001e8000c101908 */
[----:B------:R1:W-:Y:S04]  /*2490*/  STG.E desc[UR8][R28.64+0x11280], R27 ;  /* 0x0112801b1c007986 */ /* 0x0003e8000c101908 */
[----:B------:R-:W-:Y:S04]  /*24a0*/  STG.E desc[UR8][R28.64+0x11480], R22 ;  /* 0x011480161c007986 */ /* 0x000fe8000c101908 */
[----:B0-----:R-:W3:Y:S04]  /*24b0*/  LDL.128 R16, [R26+0x130] ;  /* 0x000130001a107983 */ /* 0x001ee80000100c00 */
[----:B------:R-:W-:Y:S01]  /*24c0*/  STG.E desc[UR8][R28.64+0x11100], R23 ;  /* 0x011100171c007986 */ /* 0x000fe2000c101908 */
[----:B------:R-:W-:-:S03]  /*24d0*/  FADD R21, R0, R13 ;  /* 0x0000000d00157221 */ /* 0x000fc60000000000 */
[----:B------:R0:W-:Y:S02]  /*24e0*/  STG.E desc[UR8][R28.64+0x11300], R20 ;  /* 0x011300141c007986 */ /* 0x0001e4000c101908 */
[----:B-1----:R-:W-:Y:S02]  /*24f0*/  FMNMX R27, RZ, R21, !PT ;  /* 0x00000015ff1b7209 */ /* 0x002fe40007800000 */
[----:B0-----:R-:W3:Y:S01]  /*2500*/  LDL.128 R20, [R26+0x1b0] ;  /* 0x0001b0001a147983 */ /* 0x001ee20000100c00 */
[----:B------:R-:W-:-:S05]  /*2510*/  FADD R12, R0, R12 ;  /* 0x0000000c000c7221 */ /* 0x000fca0000000000 */
[----:B------:R-:W-:Y:S01]  /*2520*/  FMNMX R13, RZ, R12, !PT ;  /* 0x0000000cff0d7209 */ /* 0x000fe20007800000 */
        /* <DEDUP_REMOVED lines=8> */
[C---:B----4-:R-:W-:Y:S01]  /*25b0*/  FADD R4, R25.reuse, R4 ;  /* 0x0000000419047221 */ /* 0x050fe20000000000 */
[C---:B------:R-:W-:Y:S01]  /*25c0*/  FADD R5, R25.reuse, R5 ;  /* 0x0000000519057221 */ /* 0x040fe20000000000 */
[C---:B------:R-:W-:Y:S01]  /*25d0*/  FADD R12, R25.reuse, R7 ;  /* 0x00000007190c7221 */ /* 0x040fe20000000000 */
[----:B------:R-:W-:Y:S02]  /*25e0*/  FADD R6, R25, R6 ;  /* 0x0000000619067221 */ /* 0x000fe40000000000 */
[----:B------:R-:W-:-:S02]  /*25f0*/  FMNMX R4, RZ, R4, !PT ;  /* 0x00000004ff047209 */ /* 0x000fc40007800000 */
[----:B------:R-:W-:Y:S02]  /*2600*/  FMNMX R5, RZ, R5, !PT ;  /* 0x00000005ff057209 */ /* 0x000fe40007800000 */
[----:B0-----:R-:W-:Y:S01]  /*2610*/  FMNMX R27, RZ, R12, !PT ;  /* 0x0000000cff1b7209 */ /* 0x001fe20007800000 */
[----:B------:R0:W-:Y:S01]  /*2620*/  STG.E desc[UR8][R28.64+0x1800], R4 ;  /* 0x001800041c007986 */ /* 0x0001e2000c101908 */
[----:B------:R-:W-:-:S03]  /*2630*/  FMNMX R7, RZ, R6, !PT ;  /* 0x00000006ff077209 */ /* 0x000fc60007800000 */
[----:B------:R1:W-:Y:S04]  /*2640*/  STG.E desc[UR8][R28.64+0x1a00], R5 ;  /* 0x001a00051c007986 */ /* 0x0003e8000c101908 */
[----:B------:R-:W-:Y:S04]  /*2650*/  STG.E desc[UR8][R28.64+0x1c00], R7 ;  /* 0x001c00071c007986 */ /* 0x000fe8000c101908 */
[----:B------:R-:W-:Y:S01]  /*2660*/  STG.E desc[UR8][R28.64+0x1e00], R27 ;  /* 0x001e001b1c007986 */ /* 0x000fe2000c101908 */
[C---:B--2---:R-:W-:Y:S01]  /*2670*/  FADD R8, R3.reuse, R8 ;  /* 0x0000000803087221 */ /* 0x044fe20000000000 */
[C---:B------:R-:W-:Y:S01]  /*2680*/  FADD R12, R3.reuse, R11 ;  /* 0x0000000b030c7221 */ /* 0x040fe20000000000 */
[C---:B0-----:R-:W-:Y:S01]  /*2690*/  FADD R4, R3.reuse, R9 ;  /* 0x0000000903047221 */ /* 0x041fe20000000000 */
[----:B------:R-:W-:-:S02]  /*26a0*/  FADD R6, R3, R10 ;  /* 0x0000000a03067221 */ /* 0x000fc40000000000 */
[----:B------:R-:W-:Y:S02]  /*26b0*/  FMNMX R13, RZ, R8, !PT ;  /* 0x00000008ff0d7209 */ /* 0x000fe40007800000 */
[----:B------:R-:W2:Y:S01]  /*26c0*/  LDL.128 R8, [R26+0x230] ;  /* 0x000230001a087983 */ /* 0x000ea20000100c00 */
[----:B-1----:R-:W-:Y:S02]  /*26d0*/  FMNMX R5, RZ, R12, !PT ;  /* 0x0000000cff057209 */ /* 0x002fe40007800000 */
[----:B------:R-:W-:Y:S02]  /*26e0*/  FMNMX R15, RZ, R4, !PT ;  /* 0x00000004ff0f7209 */ /* 0x000fe40007800000 */
[----:B------:R-:W-:Y:S01]  /*26f0*/  FMNMX R14, RZ, R6, !PT ;  /* 0x00000006ff0e7209 */ /* 0x000fe20007800000 */
[----:B------:R0:W-:Y:S04]  /*2700*/  STG.E desc[UR8][R28.64+0x1e80], R5 ;  /* 0x001e80051c007986 */ /* 0x0001e8000c101908 */
[----:B------:R-:W-:Y:S04]  /*2710*/  STG.E desc[UR8][R28.64+0x1880], R13 ;  /* 0x0018800d1c007986 */ /* 0x000fe8000c101908 */
[----:B0-----:R-:W4:Y:S01]  /*2720*/  LDL.128 R4, [R26+0x2b0] ;  /* 0x0002b0001a047983 */ /* 0x001f220000100c00 */
[C---:B---3--:R-:W-:Y:S01]  /*2730*/  FADD R16, R2.reuse, R16 ;  /* 0x0000001002107221 */ /* 0x048fe20000000000 */
[C---:B------:R-:W-:Y:S01]  /*2740*/  FADD R18, R2.reuse, R18 ;  /* 0x0000001202127221 */ /* 0x040fe20000000000 */
[C---:B------:R-:W-:Y:S01]  /*2750*/  FADD R19, R2.reuse, R19 ;  /* 0x0000001302137221 */ /* 0x040fe20000000000 */
[----:B------:R-:W-:-:S02]  /*2760*/  FADD R12, R2, R17 ;  /* 0x00000011020c7221 */ /* 0x000fc40000000000 */
[----:B------:R-:W-:Y:S02]  /*2770*/  FMNMX R17, RZ, R16, !PT ;  /* 0x00000010ff117209 */ /* 0x000fe40007800000 */
[----:B------:R-:W-:Y:S02]  /*2780*/  FMNMX R18, RZ, R18, !PT ;  /* 0x00000012ff127209 */ /* 0x000fe40007800000 */
[----:B------:R-:W-:Y:S01]  /*2790*/  FMNMX R19, RZ, R19, !PT ;  /* 0x00000013ff137209 */ /* 0x000fe20007800000 */
[----:B------:R-:W-:Y:S01]  /*27a0*/  STG.E desc[UR8][R28.64+0x1a80], R15 ;  /* 0x001a800f1c007986 */ /* 0x000fe2000c101908 */
[----:B------:R-:W-:-:S03]  /*27b0*/  FMNMX R27, RZ, R12, !PT ;  /* 0x0000000cff1b7209 */ /* 0x000fc60007800000 */
[----:B------:R0:W-:Y:S01]  /*27c0*/  STG.E desc[UR8][R28.64+0x1c80], R14 ;  /* 0x001c800e1c007986 */ /* 0x0001e2000c101908 */
[C---:B------:R-:W-:Y:S01]  /*27d0*/  FADD R20, R0.reuse, R20 ;  /* 0x0000001400147221 */ /* 0x040fe20000000000 */
[----:B------:R-:W-:Y:S02]  /*27e0*/  FADD R16, R0, R21 ;  /* 0x0000001500107221 */ /* 0x000fe40000000000 */
[----:B------:R-:W-:Y:S02]  /*27f0*/  STG.E desc[UR8][R28.64+0x1900], R17 ;  /* 0x001900111c007986 */ /* 0x000fe4000c101908 */
[----:B------:R-:W-:Y:S02]  /*2800*/  FMNMX R21, RZ, R20, !PT ;  /* 0x00000014ff157209 */ /* 0x000fe40007800000 */
[----:B------:R-:W-:Y:S01]  /*2810*/  STG.E desc[UR8][R28.64+0x1d00], R18 ;  /* 0x001d00121c007986 */ /* 0x000fe2000c101908 */
[----:B------:R-:W-:-:S03]  /*2820*/  FMNMX R20, RZ, R16, !PT ;  /* 0x00000010ff147209 */ /* 0x000fc60007800000 */
[----:B------:R1:W-:Y:S04]  /*2830*/  STG.E desc[UR8][R28.64+0x1f00], R19 ;  /* 0x001f00131c007986 */ /* 0x0003e8000c101908 */
[----:B0-----:R-:W3:Y:S04]  /*2840*/  LDL.128 R12, [R26+0x330] ;  /* 0x000330001a0c7983 */ /* 0x001ee80000100c00 */
[----:B-1----:R-:W3:Y:S01]  /*2850*/  LDL.128 R16, [R26+0x3b0] ;  /* 0x0003b0001a107983 */ /* 0x002ee20000100c00 */
[C---:B------:R-:W-:Y:S01]  /*2860*/  FADD R22, R0.reuse, R22 ;  /* 0x0000001600167221 */ /* 0x040fe20000000000 */
[----:B------:R-:W-:-:S02]  /*2870*/  FADD R23, R0, R23 ;  /* 0x0000001700177221 */ /* 0x000fc40000000000 */
[----:B------:R0:W-:Y:S03]  /*2880*/  STG.E desc[UR8][R28.64+0x1b00], R27 ;  /* 0x001b001b1c007986 */ /* 0x0001e6000c101908 */
[----:B------:R-:W-:Y:S01]  /*2890*/  FMNMX R23, RZ, R23, !PT ;  /* 0x00000017ff177209 */ /* 0x000fe20007800000 */
[----:B------:R1:W-:Y:S01]  /*28a0*/  STG.E desc[UR8][R28.64+0x1b80], R20 ;  /* 0x001b80141c007986 */ /* 0x0003e2000c101908 */
[----:B0-----:R-:W-:-:S03]  /*28b0*/  FMNMX R27, RZ, R22, !PT ;  /* 0x00000016ff1b7209 */ /* 0x001fc60007800000 */
[----:B------:R0:W-:Y:S04]  /*28c0*/  STG.E desc[UR8][R28.64+0x1f80], R23 ;  /* 0x001f80171c007986 */ /* 0x0001e8000c101908 */
[----:B------:R-:W-:Y:S01]  /*28d0*/  STG.E desc[UR8][R28.64+0x1d80], R27 ;  /* 0x001d801b1c007986 */ /* 0x000fe2000c101908 */
[----:B------:R-:W-:-:S03]  /*28e0*/  UPLOP3.LUT UP1, UPT, UPT, UPT, UP0, 0x80, 0x8 ;  /* 0x000000000008789c */ /* 0x000fc60003f2f000 */
[----:B------:R-:W-:Y:S01]  /*28f0*/  STG.E desc[UR8][R28.64+0x1980], R21 ;  /* 0x001980151c007986 */ /* 0x000fe2000c101908 */
[----:B------:R-:W-:Y:S01]  /*2900*/  UPLOP3.LUT UP0, UPT, UPT, UPT, UPT, 0x40, 0x4 ;  /* 0x000000000004789c */ /* 0x000fe20003f0e870 */
[C---:B--2---:R-:W-:Y:S01]  /*2910*/  FADD R8, R25.reuse, R8 ;  /* 0x0000000819087221 */ /* 0x044fe20000000000 */
[C---:B------:R-:W-:Y:S01]  /*2920*/  FADD R22, R25.reuse, R9 ;  /* 0x0000000919167221 */ /* 0x040fe20000000000 */
[----:B------:R-:W-:-:S03]  /*2930*/  FADD R10, R25, R10 ;  /* 0x0000000a190a7221 */ /* 0x000fc60000000000 */
[----:B------:R-:W-:Y:S01]  /*2940*/  FMNMX R9, RZ, R8, !PT ;  /* 0x00000008ff097209 */ /* 0x000fe20007800000 */
[----:B-1----:R-:W-:Y:S01]  /*2950*/  FADD R20, R25, R11 ;  /* 0x0000000b19147221 */ /* 0x002fe20000000000 */
[----:B0-----:R-:W-:Y:S02]  /*2960*/  FMNMX R23, RZ, R10, !PT ;  /* 0x0000000aff177209 */ /* 0x001fe40007800000 */
[----:B------:R-:W-:Y:S01]  /*2970*/  FMNMX R11, RZ, R22, !PT ;  /* 0x00000016ff0b7209 */ /* 0x000fe20007800000 */
[----:B------:R0:W-:Y:S01]  /*2980*/  STG.E desc[UR8][R28.64+0x11800], R9 ;  /* 0x011800091c007986 */ /* 0x0001e2000c101908 */
[C---:B----4-:R-:W-:Y:S01]  /*2990*/  FADD R4, R3.reuse, R4 ;  /* 0x0000000403047221 */ /* 0x050fe20000000000 */
[C---:B------:R-:W-:Y:S01]  /*29a0*/  FADD R6, R3.reuse, R6 ;  /* 0x0000000603067221 */ /* 0x040fe20000000000 */
[C---:B------:R-:W-:Y:S01]  /*29b0*/  FADD R8, R3.reuse, R5 ;  /* 0x0000000503087221 */ /* 0x040fe20000000000 */
[----:B------:R-:W-:Y:S02]  /*29c0*/  FADD R7, R3, R7 ;  /* 0x0000000703077221 */ /* 0x000fe40000000000 */
[----:B------:R-:W-:-:S02]  /*29d0*/  FMNMX R5, RZ, R4, !PT ;  /* 0x00000004ff057209 */ /* 0x000fc40007800000 */
[----:B0-----:R-:W-:Y:S01]  /*29e0*/  FMNMX R9, RZ, R6, !PT ;  /* 0x00000006ff097209 */ /* 0x001fe20007800000 */
[----:B------:R0:W-:Y:S01]  /*29f0*/  STG.E desc[UR8][R28.64+0x11c00], R23 ;  /* 0x011c00171c007986 */ /* 0x0001e2000c101908 */
[----:B------:R-:W-:-:S03]  /*2a00*/  FMNMX R27, RZ, R20, !PT ;  /* 0x00000014ff1b7209 */ /* 0x000fc60007800000 */
[----:B------:R1:W-:Y:S04]  /*2a10*/  STG.E desc[UR8][R28.64+0x11a00], R11 ;  /* 0x011a000b1c007986 */ /* 0x0003e8000c101908 */
[----:B------:R2:W-:Y:S01]  /*2a20*/  STG.E desc[UR8][R28.64+0x11880], R5 ;  /* 0x011880051c007986 */ /* 0x0005e2000c101908 */
[----:B0-----:R-:W-:-:S03]  /*2a30*/  FMNMX R23, RZ, R7, !PT ;  /* 0x00000007ff177209 */ /* 0x001fc60007800000 */
[----:B------:R0:W-:Y:S04]  /*2a40*/  STG.E desc[UR8][R28.64+0x11c80], R9 ;  /* 0x011c80091c007986 */ /* 0x0001e8000c101908 */
[----:B------:R-:W-:Y:S04]  /*2a50*/  STG.E desc[UR8][R28.64+0x11e00], R27 ;  /* 0x011e001b1c007986 */ /* 0x000fe8000c101908 */
[----:B------:R-:W-:Y:S01]  /*2a60*/  STG.E desc[UR8][R28.64+0x11e80], R23 ;  /* 0x011e80171c007986 */ /* 0x000fe2000c101908 */
[C---:B---3--:R-:W-:Y:S01]  /*2a70*/  FADD R12, R2.reuse, R12 ;  /* 0x0000000c020c7221 */ /* 0x048fe20000000000 */
[C---:B------:R-:W-:Y:S01]  /*2a80*/  FADD R13, R2.reuse, R13 ;  /* 0x0000000d020d7221 */ /* 0x040fe20000000000 */
[C---:B------:R-:W-:Y:S01]  /*2a90*/  FADD R14, R2.reuse, R14 ;  /* 0x0000000e020e7221 */ /* 0x040fe20000000000 */
[----:B------:R-:W-:Y:S01]  /*2aa0*/  FADD R15, R2, R15 ;  /* 0x0000000f020f7221 */ /* 0x000fe20000000000 */
[C---:B------:R-:W-:Y:S01]  /*2ab0*/  FADD R16, R0.reuse, R16 ;  /* 0x0000001000107221 */ /* 0x040fe20000000000 */
[C---:B------:R-:W-:Y:S01]  /*2ac0*/  FADD R17, R0.reuse, R17 ;  /* 0x0000001100117221 */ /* 0x040fe20000000000 */
[C---:B------:R-:W-:Y:S01]  /*2ad0*/  FADD R18, R0.reuse, R18 ;  /* 0x0000001200127221 */ /* 0x040fe20000000000 */
[----:B------:R-:W-:Y:S01]  /*2ae0*/  FADD R19, R0, R19 ;  /* 0x0000001300137221 */ /* 0x000fe20000000000 */
[----:B------:R-:W-:-:S02]  /*2af0*/  FMNMX R7, RZ, R12, !PT ;  /* 0x0000000cff077209 */ /* 0x000fc40007800000 */
[----:B------:R-:W-:Y:S02]  /*2b00*/  FMNMX R13, RZ, R13, !PT ;  /* 0x0000000dff0d7209 */ /* 0x000fe40007800000 */
[----:B-1----:R-:W-:Y:S02]  /*2b10*/  FMNMX R11, RZ, R14, !PT ;  /* 0x0000000eff0b7209 */ /* 0x002fe40007800000 */
[----:B------:R-:W-:Y:S02]  /*2b20*/  FMNMX R15, RZ, R15, !PT ;  /* 0x0000000fff0f7209 */ /* 0x000fe40007800000 */
[----:B--2---:R-:W-:Y:S02]  /*2b30*/  FMNMX R5, RZ, R16, !PT ;  /* 0x00000010ff057209 */ /* 0x004fe40007800000 */
[----:B------:R-:W-:Y:S02]  /*2b40*/  FMNMX R17, RZ, R17, !PT ;  /* 0x00000011ff117209 */ /* 0x000fe40007800000 */
[----:B0-----:R-:W-:-:S02]  /*2b50*/  FMNMX R9, RZ, R18, !PT ;  /* 0x00000012ff097209 */ /* 0x001fc40007800000 */
[----:B------:R-:W-:Y:S01]  /*2b60*/  FMNMX R19, RZ, R19, !PT ;  /* 0x00000013ff137209 */ /* 0x000fe20007800000 */
[----:B------:R-:W-:Y:S04]  /*2b70*/  STG.E desc[UR8][R28.64+0x11900], R7 ;  /* 0x011900071c007986 */ /* 0x000fe8000c101908 */
[----:B------:R-:W-:Y:S04]  /*2b80*/  STG.E desc[UR8][R28.64+0x11b00], R13 ;  /* 0x011b000d1c007986 */ /* 0x000fe8000c101908 */
[----:B------:R-:W-:Y:S04]  /*2b90*/  STG.E desc[UR8][R28.64+0x11d00], R11 ;  /* 0x011d000b1c007986 */ /* 0x000fe8000c101908 */
[----:B------:R-:W-:Y:S04]  /*2ba0*/  STG.E desc[UR8][R28.64+0x11f00], R15 ;  /* 0x011f000f1c007986 */ /* 0x000fe8000c101908 */
[----:B------:R-:W-:Y:S04]  /*2bb0*/  STG.E desc[UR8][R28.64+0x11980], R5 ;  /* 0x011980051c007986 */ /* 0x000fe8000c101908 */
[----:B------:R-:W-:Y:S04]  /*2bc0*/  STG.E desc[UR8][R28.64+0x11b80], R17 ;  /* 0x011b80111c007986 */ /* 0x000fe8000c101908 */
[----:B------:R-:W-:Y:S04]  /*2bd0*/  STG.E desc[UR8][R28.64+0x11d80], R9 ;  /* 0x011d80091c007986 */ /* 0x000fe8000c101908 */
[----:B------:R-:W-:Y:S01]  /*2be0*/  STG.E desc[UR8][R28.64+0x11f80], R19 ;  /* 0x011f80131c007986 */ /* 0x000fe2000c101908 */
[----:B------:R-:W-:-:S05]  /*2bf0*/  FMNMX R21, RZ, R8, !PT ;  /* 0x00000008ff157209 */ /* 0x000fca0007800000 */
[----:B------:R0:W-:Y:S02]  /*2c00*/  STG.E desc[UR8][R28.64+0x11a80], R21 ;  /* 0x011a80151c007986 */ /* 0x0001e4000c101908 */
[----:B0-----:R-:W-:Y:S01]  /*2c10*/  MOV R21, 0x1 ;  /* 0x0000000100157802 */ /* 0x001fe20000000f00 */
[----:B------:R-:W-:Y:S06]  /*2c20*/  BRA.U UP1, `(.L_x_2) ;  /* 0xffffffe5015c7547 */ /* 0x000fec000b83ffff */
[----:B------:R-:W-:Y:S05]  /*2c30*/  EXIT ;  /* 0x000000000000794d */ /* 0x000fea0003800000 */
.L_x_3:
[----:B------:R-:W-:-:S00]  /*2c40*/  BRA `(.L_x_3) ;  /* 0xfffffffc00fc7947 */ /* 0x000fc0000383ffff */
[----:B------:R-:W-:-:S00]  /*2c50*/  NOP ;  /* 0x0000000000007918 */ /* 0x000fc00000000000 */
        /* <DEDUP_REMOVED lines=10> */
.L_x_4:


//--------------------- .nv.shared.my_kernel_kernel0 --------------------------
	.section	.nv.shared.my_kernel_kernel0,"aw",@nobits
	.sectionflags	@""
	.align	4
.nv.shared.my_kernel_kernel0:
	.zero		2560


//--------------------- .nv.shared.reserved.0     --------------------------
	.section	.nv.shared.reserved.0,"aw",@nobits
	.weak		__nv_reservedSMEM_offset_0_alias
	.size		__nv_reservedSMEM_offset_0_alias, 0, 64
	.other		__nv_reservedSMEM_offset_0_alias,@"STO_CUDA_RESERVED_SHARED STV_DEFAULT"
__nv_reservedSMEM_offset_0_alias:
	.zero		0
	.zero		64


//--------------------- .nv.constant0.my_kernel_kernel0 --------------------------
	.section	.nv.constant0.my_kernel_kernel0,"a",@progbits
	.sectionflags	@""
	.align	4
.nv.constant0.my_kernel_kernel0:
	.zero		928


//--------------------- SYMBOLS --------------------------

	.type		.nv.reservedSmem.offset0,@object
	.size		.nv.reservedSmem.offset0,0x4
	.type		.nv.reservedSmem.cap,@object
	.size		.nv.reservedSmem.cap,0x4
